// auto-generated by cutlass_sweep.gemm — config: {"arch": "sm_100", "cluster_m": 2, "cluster_n": 2, "dtype": "e4m3", "stages": 4, "tile_k": 64, "tile_m": 128, "tile_n": 64}
#include "cutlass/cutlass.h"
#include "cutlass/gemm/collective/collective_builder.hpp"
#include "cutlass/gemm/device/gemm_universal_adapter.h"
#include "cutlass/gemm/kernel/gemm_universal.hpp"
#include "cutlass/epilogue/collective/collective_builder.hpp"

using ElemA = cutlass::float_e4m3_t;
using ElemB = cutlass::float_e4m3_t;
using ElemCD = cutlass::float_e4m3_t;
using Acc  = float;
using TileShape    = cute::Shape<cute::_128, cute::_64, cute::_64>;
using ClusterShape = cute::Shape<cute::_2, cute::_2, cute::_1>;

using CollectiveEpilogue = typename cutlass::epilogue::collective::CollectiveBuilder<
    cutlass::arch::Sm100, cutlass::arch::OpClassTensorOp,
    TileShape, ClusterShape,
    cutlass::epilogue::collective::EpilogueTileAuto,
    Acc, Acc,
    ElemCD, cutlass::layout::RowMajor, 128 / cutlass::sizeof_bits<ElemCD>::value,
    ElemCD, cutlass::layout::RowMajor, 128 / cutlass::sizeof_bits<ElemCD>::value,
    cutlass::epilogue::collective::EpilogueScheduleAuto
  >::CollectiveOp;

using CollectiveMainloop = typename cutlass::gemm::collective::CollectiveBuilder<
    cutlass::arch::Sm100, cutlass::arch::OpClassTensorOp,
    ElemA, cutlass::layout::RowMajor, 128 / cutlass::sizeof_bits<ElemA>::value,
    ElemB, cutlass::layout::ColumnMajor, 128 / cutlass::sizeof_bits<ElemB>::value,
    Acc,
    TileShape, ClusterShape,
    cutlass::gemm::collective::StageCount<4>,
    cutlass::gemm::collective::KernelScheduleAuto
  >::CollectiveOp;

using GemmKernel = cutlass::gemm::kernel::GemmUniversal<
    cute::Shape<int,int,int,int>,
    CollectiveMainloop,
    CollectiveEpilogue
>;
using Gemm = cutlass::gemm::device::GemmUniversalAdapter<GemmKernel>;

// Force the device kernel symbol into the cubin without needing a host main.
auto* _anchor = &cutlass::device_kernel<GemmKernel>;


// ===== COMPILED SASS (sm_100a) =====

	.target	sm_100a

	.elftype	@"ET_EXEC"


//--------------------- .note.nv.tkinfo           --------------------------
	.section	.note.nv.tkinfo,"",@"SHT_NOTE"
	.sectionflags	@"SHF_NOTE_NV_TKINFO"
	.tkinfo
        /*0018*/ 	.word	0x00000002
        /*0030*/ 	.string	""
        /*0030*/ 	.string	"ptxas"
        /*0030*/ 	.string	"Cuda compilation tools, release 13.0, V13.0.88"
        /*0030*/ 	.string	"Build cuda_13.0.r13.0/compiler.36424714_0"
        /*0030*/ 	.string	"-arch sm_100a -m 64 "



//--------------------- .note.nv.cuinfo           --------------------------
	.section	.note.nv.cuinfo,"",@"SHT_NOTE"
	.sectionflags	@"SHF_NOTE_NV_CUINFO"
        /*0018*/ 	.short	0x0002
        /*001a*/ 	.short	0x0064
        /*001c*/ 	.short	0x0082
	.zero		2


//--------------------- .nv.info                  --------------------------
	.section	.nv.info,"",@"SHT_CUDA_INFO"
	.align	4


	//----- nvinfo : EIATTR_REGCOUNT
	.align		4
        /*0000*/ 	.byte	0x04, 0x2f
        /*0002*/ 	.short	(.L_19 - .L_18)
	.align		4
.L_18:
        /*0004*/ 	.word	index@(_ZN7cutlass13device_kernelINS_4gemm6kernel13GemmUniversalIN4cute5tupleIJiiiiEEENS1_10collective13CollectiveMmaINS1_35MainloopSm100TmaUmmaWarpSpecializedILi4ELi2ELi4ENS5_IJNS4_1CILi2EEESB_NSA_ILi1EEEEEEEENS5_IJNSA_ILi128EEENSA_ILi64EEESG_EEENS_12float_e4m3_tENS5_IJlSC_lEEESI_SJ_NS4_8TiledMMAINS4_8MMA_AtomIJNS4_10MMA_TraitsINS4_25SM100_MMA_F8F6F4_2x1SM_SSEJSI_SI_fSF_SG_NS4_17integral_constantINS4_4UMMA5MajorELSQ_0EEESR_NSO_INSP_7ScaleInELSS_0EEEST_EEEEEENS4_6LayoutINS5_IJSC_SC_SC_EEENS5_IJNSA_ILi0EEESY_SY_EEEEENS5_IJNS4_10UnderscoreES11_S11_EEEEENS4_28SM100_TMA_2SM_LOAD_MULTICASTENS4_14ComposedLayoutINS4_7SwizzleILi2ELi4ELi3EEENS4_18smem_ptr_flag_bitsILi8EEENSW_INS5_IJNSA_ILi8EEESG_EEENS5_IJSG_SC_EEEEEEEvNS4_8identityENS4_18SM100_TMA_2SM_LOADES1E_vS1F_EENS_8epilogue10collective18CollectiveEpilogueINS1I_23Sm100TmaWarpSpecializedILi1ELi1ELi32ELb0ELb0EEEJNS5_IJSG_SG_SG_EEENS5_IJNSW_ISG_SC_EES1O_EEESI_SJ_SI_SJ_NS1I_6fusion15FusionCallbacksIS1M_NS1Q_17LinearCombinationISI_fSI_fLNS_15FloatRoundStyleE2EEES1N_S1P_JEEENS4_5SM1004TMEM4LOAD26SM100_TMEM_LOAD_32dp32b32xENS4_13SM90_TMA_LOADES1E_NS4_39AutoVectorizingCopyWithAssumedAlignmentILi128EEENS4_14SM90_TMA_STOREES1E_S22_S22_EEEvvEEEEvNT_6ParamsE)
        /*0008*/ 	.word	0x0000005a


	//----- nvinfo : EIATTR_FRAME_SIZE
	.align		4
.L_19:
        /*000c*/ 	.byte	0x04, 0x11
        /*000e*/ 	.short	(.L_21 - .L_20)
	.align		4
.L_20:
        /*0010*/ 	.word	index@($__internal_2_$__cuda_sm10x_tcgen05_guardrail_trap_unallocated_columns_being_dealloced)
        /*0014*/ 	.word	0x00000000


	//----- nvinfo : EIATTR_FRAME_SIZE
	.align		4
.L_21:
        /*0018*/ 	.byte	0x04, 0x11
        /*001a*/ 	.short	(.L_23 - .L_22)
	.align		4
.L_22:
        /*001c*/ 	.word	index@($__internal_1_$__cuda_sm10x_tcgen05_guardrail_trap_phase_invalid_during_alloc)
        /*0020*/ 	.word	0x00000000


	//----- nvinfo : EIATTR_FRAME_SIZE
	.align		4
.L_23:
        /*0024*/ 	.byte	0x04, 0x11
        /*0026*/ 	.short	(.L_25 - .L_24)
	.align		4
.L_24:
        /*0028*/ 	.word	index@($__internal_0_$__cuda_sm10x_tcgen05_guardrail_trap_col_being_dealloced_not_returned_by_alloc)
        /*002c*/ 	.word	0x00000000


	//----- nvinfo : EIATTR_FRAME_SIZE
	.align		4
.L_25:
        /*0030*/ 	.byte	0x04, 0x11
        /*0032*/ 	.short	(.L_27 - .L_26)
	.align		4
.L_26:
        /*0034*/ 	.word	index@(_ZN7cutlass13device_kernelINS_4gemm6kernel13GemmUniversalIN4cute5tupleIJiiiiEEENS1_10collective13CollectiveMmaINS1_35MainloopSm100TmaUmmaWarpSpecializedILi4ELi2ELi4ENS5_IJNS4_1CILi2EEESB_NSA_ILi1EEEEEEEENS5_IJNSA_ILi128EEENSA_ILi64EEESG_EEENS_12float_e4m3_tENS5_IJlSC_lEEESI_SJ_NS4_8TiledMMAINS4_8MMA_AtomIJNS4_10MMA_TraitsINS4_25SM100_MMA_F8F6F4_2x1SM_SSEJSI_SI_fSF_SG_NS4_17integral_constantINS4_4UMMA5MajorELSQ_0EEESR_NSO_INSP_7ScaleInELSS_0EEEST_EEEEEENS4_6LayoutINS5_IJSC_SC_SC_EEENS5_IJNSA_ILi0EEESY_SY_EEEEENS5_IJNS4_10UnderscoreES11_S11_EEEEENS4_28SM100_TMA_2SM_LOAD_MULTICASTENS4_14ComposedLayoutINS4_7SwizzleILi2ELi4ELi3EEENS4_18smem_ptr_flag_bitsILi8EEENSW_INS5_IJNSA_ILi8EEESG_EEENS5_IJSG_SC_EEEEEEEvNS4_8identityENS4_18SM100_TMA_2SM_LOADES1E_vS1F_EENS_8epilogue10collective18CollectiveEpilogueINS1I_23Sm100TmaWarpSpecializedILi1ELi1ELi32ELb0ELb0EEEJNS5_IJSG_SG_SG_EEENS5_IJNSW_ISG_SC_EES1O_EEESI_SJ_SI_SJ_NS1I_6fusion15FusionCallbacksIS1M_NS1Q_17LinearCombinationISI_fSI_fLNS_15FloatRoundStyleE2EEES1N_S1P_JEEENS4_5SM1004TMEM4LOAD26SM100_TMEM_LOAD_32dp32b32xENS4_13SM90_TMA_LOADES1E_NS4_39AutoVectorizingCopyWithAssumedAlignmentILi128EEENS4_14SM90_TMA_STOREES1E_S22_S22_EEEvvEEEEvNT_6ParamsE)
        /*0038*/ 	.word	0x00000000


	//----- nvinfo : EIATTR_MIN_STACK_SIZE
	.align		4
.L_27:
        /*003c*/ 	.byte	0x04, 0x12
        /*003e*/ 	.short	(.L_29 - .L_28)
	.align		4
.L_28:
        /*0040*/ 	.word	index@(_ZN7cutlass13device_kernelINS_4gemm6kernel13GemmUniversalIN4cute5tupleIJiiiiEEENS1_10collective13CollectiveMmaINS1_35MainloopSm100TmaUmmaWarpSpecializedILi4ELi2ELi4ENS5_IJNS4_1CILi2EEESB_NSA_ILi1EEEEEEEENS5_IJNSA_ILi128EEENSA_ILi64EEESG_EEENS_12float_e4m3_tENS5_IJlSC_lEEESI_SJ_NS4_8TiledMMAINS4_8MMA_AtomIJNS4_10MMA_TraitsINS4_25SM100_MMA_F8F6F4_2x1SM_SSEJSI_SI_fSF_SG_NS4_17integral_constantINS4_4UMMA5MajorELSQ_0EEESR_NSO_INSP_7ScaleInELSS_0EEEST_EEEEEENS4_6LayoutINS5_IJSC_SC_SC_EEENS5_IJNSA_ILi0EEESY_SY_EEEEENS5_IJNS4_10UnderscoreES11_S11_EEEEENS4_28SM100_TMA_2SM_LOAD_MULTICASTENS4_14ComposedLayoutINS4_7SwizzleILi2ELi4ELi3EEENS4_18smem_ptr_flag_bitsILi8EEENSW_INS5_IJNSA_ILi8EEESG_EEENS5_IJSG_SC_EEEEEEEvNS4_8identityENS4_18SM100_TMA_2SM_LOADES1E_vS1F_EENS_8epilogue10collective18CollectiveEpilogueINS1I_23Sm100TmaWarpSpecializedILi1ELi1ELi32ELb0ELb0EEEJNS5_IJSG_SG_SG_EEENS5_IJNSW_ISG_SC_EES1O_EEESI_SJ_SI_SJ_NS1I_6fusion15FusionCallbacksIS1M_NS1Q_17LinearCombinationISI_fSI_fLNS_15FloatRoundStyleE2EEES1N_S1P_JEEENS4_5SM1004TMEM4LOAD26SM100_TMEM_LOAD_32dp32b32xENS4_13SM90_TMA_LOADES1E_NS4_39AutoVectorizingCopyWithAssumedAlignmentILi128EEENS4_14SM90_TMA_STOREES1E_S22_S22_EEEvvEEEEvNT_6ParamsE)
        /*0044*/ 	.word	0x00000000
.L_29:


//--------------------- .nv.compat                --------------------------
	.section	.nv.compat,"",@"SHT_CUDA_COMPAT_INFO"
	.align	4
        /*0000*/ 	.byte	0x02, 0x09, 0x01, 0x00, 0x02, 0x02, 0x02, 0x00, 0x02, 0x05, 0x05, 0x00, 0x03, 0x07, 0x01, 0x01
        /*0010*/ 	.byte	0x02, 0x03, 0x01, 0x00, 0x02, 0x06, 0x01, 0x00, 0x04, 0x0b, 0x08, 0x00, 0x09, 0x00, 0x00, 0x00
        /*0020*/ 	.byte	0x00, 0x00, 0x00, 0x00


//--------------------- .nv.info._ZN7cutlass13device_kernelINS_4gemm6kernel13GemmUniversalIN4cute5tupleIJiiiiEEENS1_10collective13CollectiveMmaINS1_35MainloopSm100TmaUmmaWarpSpecializedILi4ELi2ELi4ENS5_IJNS4_1CILi2EEESB_NSA_ILi1EEEEEEEENS5_IJNSA_ILi128EEENSA_ILi64EEESG_EEENS_12float_e4m3_tENS5_IJlSC_lEEESI_SJ_NS4_8TiledMMAINS4_8MMA_AtomIJNS4_10MMA_TraitsINS4_25SM100_MMA_F8F6F4_2x1SM_SSEJSI_SI_fSF_SG_NS4_17integral_constantINS4_4UMMA5MajorELSQ_0EEESR_NSO_INSP_7ScaleInELSS_0EEEST_EEEEEENS4_6LayoutINS5_IJSC_SC_SC_EEENS5_IJNSA_ILi0EEESY_SY_EEEEENS5_IJNS4_10UnderscoreES11_S11_EEEEENS4_28SM100_TMA_2SM_LOAD_MULTICASTENS4_14ComposedLayoutINS4_7SwizzleILi2ELi4ELi3EEENS4_18smem_ptr_flag_bitsILi8EEENSW_INS5_IJNSA_ILi8EEESG_EEENS5_IJSG_SC_EEEEEEEvNS4_8identityENS4_18SM100_TMA_2SM_LOADES1E_vS1F_EENS_8epilogue10collective18CollectiveEpilogueINS1I_23Sm100TmaWarpSpecializedILi1ELi1ELi32ELb0ELb0EEEJNS5_IJSG_SG_SG_EEENS5_IJNSW_ISG_SC_EES1O_EEESI_SJ_SI_SJ_NS1I_6fusion15FusionCallbacksIS1M_NS1Q_17LinearCombinationISI_fSI_fLNS_15FloatRoundStyleE2EEES1N_S1P_JEEENS4_5SM1004TMEM4LOAD26SM100_TMEM_LOAD_32dp32b32xENS4_13SM90_TMA_LOADES1E_NS4_39AutoVectorizingCopyWithAssumedAlignmentILi128EEENS4_14SM90_TMA_STOREES1E_S22_S22_EEEvvEEEEvNT_6ParamsE --------------------------
	.section	.nv.info._ZN7cutlass13device_kernelINS_4gemm6kernel13GemmUniversalIN4cute5tupleIJiiiiEEENS1_10collective13CollectiveMmaINS1_35MainloopSm100TmaUmmaWarpSpecializedILi4ELi2ELi4ENS5_IJNS4_1CILi2EEESB_NSA_ILi1EEEEEEEENS5_IJNSA_ILi128EEENSA_ILi64EEESG_EEENS_12float_e4m3_tENS5_IJlSC_lEEESI_SJ_NS4_8TiledMMAINS4_8MMA_AtomIJNS4_10MMA_TraitsINS4_25SM100_MMA_F8F6F4_2x1SM_SSEJSI_SI_fSF_SG_NS4_17integral_constantINS4_4UMMA5MajorELSQ_0EEESR_NSO_INSP_7ScaleInELSS_0EEEST_EEEEEENS4_6LayoutINS5_IJSC_SC_SC_EEENS5_IJNSA_ILi0EEESY_SY_EEEEENS5_IJNS4_10UnderscoreES11_S11_EEEEENS4_28SM100_TMA_2SM_LOAD_MULTICASTENS4_14ComposedLayoutINS4_7SwizzleILi2ELi4ELi3EEENS4_18smem_ptr_flag_bitsILi8EEENSW_INS5_IJNSA_ILi8EEESG_EEENS5_IJSG_SC_EEEEEEEvNS4_8identityENS4_18SM100_TMA_2SM_LOADES1E_vS1F_EENS_8epilogue10collective18CollectiveEpilogueINS1I_23Sm100TmaWarpSpecializedILi1ELi1ELi32ELb0ELb0EEEJNS5_IJSG_SG_SG_EEENS5_IJNSW_ISG_SC_EES1O_EEESI_SJ_SI_SJ_NS1I_6fusion15FusionCallbacksIS1M_NS1Q_17LinearCombinationISI_fSI_fLNS_15FloatRoundStyleE2EEES1N_S1P_JEEENS4_5SM1004TMEM4LOAD26SM100_TMEM_LOAD_32dp32b32xENS4_13SM90_TMA_LOADES1E_NS4_39AutoVectorizingCopyWithAssumedAlignmentILi128EEENS4_14SM90_TMA_STOREES1E_S22_S22_EEEvvEEEEvNT_6ParamsE,"",@"SHT_CUDA_INFO"
	.sectionflags	@""
	.align	4


	//----- nvinfo : EIATTR_CUDA_API_VERSION
	.align		4
        /*0000*/ 	.byte	0x04, 0x37
        /*0002*/ 	.short	(.L_31 - .L_30)
.L_30:
        /*0004*/ 	.word	0x00000082


	//----- nvinfo : EIATTR_KPARAM_INFO
	.align		4
.L_31:
        /*0008*/ 	.byte	0x04, 0x17
        /*000a*/ 	.short	(.L_33 - .L_32)
.L_32:
        /*000c*/ 	.word	0x00000000
        /*0010*/ 	.short	0x0000
        /*0012*/ 	.short	0x0000
        /*0014*/ 	.byte	0x00, 0xf0, 0x01, 0x20


	//----- nvinfo : EIATTR_AT_ENTRY_FRAGMENTS
	.align		4
.L_33:
        /*0018*/ 	.byte	0x04, 0x4f
        /*001a*/ 	.short	(.L_35 - .L_34)


	//   ....[0]....
.L_34:
        /*001c*/ 	.word	0x00000007


	//----- nvinfo : EIATTR_RESERVED_SMEM_USED
	.align		4
.L_35:
        /*0020*/ 	.byte	0x01, 0x41
	.zero		2


	//----- nvinfo : EIATTR_SPARSE_MMA_MASK
	.align		4
        /*0024*/ 	.byte	0x03, 0x50
        /*0026*/ 	.short	0x0000


	//----- nvinfo : EIATTR_TCGEN05_2CTA_USED
	.align		4
        /*0028*/ 	.byte	0x01, 0x52
	.zero		2


	//----- nvinfo : EIATTR_MAXREG_COUNT
	.align		4
        /*002c*/ 	.byte	0x03, 0x1b
        /*002e*/ 	.short	0x00ff


	//----- nvinfo : EIATTR_NUM_BARRIERS
	.align		4
        /*0030*/ 	.byte	0x02, 0x4c
        /*0032*/ 	.byte	0x07
	.zero		1


	//----- nvinfo : EIATTR_EXTERNS
	.align		4
        /*0034*/ 	.byte	0x04, 0x0f
        /*0036*/ 	.short	(.L_37 - .L_36)


	//   ....[0]....
	.align		4
.L_36:
        /*0038*/ 	.word	index@(__assertfail)


	//----- nvinfo : EIATTR_MERCURY_ISA_VERSION
	.align		4
.L_37:
        /*003c*/ 	.byte	0x03, 0x5f
        /*003e*/ 	.short	0x0101


	//----- nvinfo : EIATTR_INT_WARP_WIDE_INSTR_OFFSETS
	.align		4
        /*0040*/ 	.byte	0x04, 0x31
        /*0042*/ 	.short	(.L_39 - .L_38)


	//   ....[0]....
.L_38:
        /*0044*/ 	.word	0x00000d70


	//   ....[1]....
        /*0048*/ 	.word	0x00000e20


	//   ....[2]....
        /*004c*/ 	.word	0x000041e0


	//   ....[3]....
        /*0050*/ 	.word	0x00004210


	//   ....[4]....
        /*0054*/ 	.word	0x00004230


	//   ....[5]....
        /*0058*/ 	.word	0x00004d70


	//   ....[6]....
        /*005c*/ 	.word	0x00004e20


	//----- nvinfo : EIATTR_COOP_GROUP_MASK_REGIDS
	.align		4
.L_39:
        /*0060*/ 	.byte	0x04, 0x29
        /*0062*/ 	.short	(.L_41 - .L_40)


	//   ....[0]....
.L_40:
        /*0064*/ 	.word	0xffffffff


	//   ....[1]....
        /*0068*/ 	.word	0xffffffff


	//   ....[2]....
        /*006c*/ 	.word	0xffffffff


	//   ....[3]....
        /*0070*/ 	.word	0xffffffff


	//   ....[4]....
        /*0074*/ 	.word	0xffffffff


	//   ....[5]....
        /*0078*/ 	.word	0xffffffff


	//   ....[6]....
        /*007c*/ 	.word	0xffffffff


	//   ....[7]....
        /*0080*/ 	.word	0xffffffff


	//   ....[8]....
        /*0084*/ 	.word	0xffffffff


	//   ....[9]....
        /*0088*/ 	.word	0xffffffff


	//   ....[10]....
        /*008c*/ 	.word	0xffffffff


	//   ....[11]....
        /*0090*/ 	.word	0xffffffff


	//   ....[12]....
        /*0094*/ 	.word	0xffffffff


	//   ....[13]....
        /*0098*/ 	.word	0xffffffff


	//----- nvinfo : EIATTR_COOP_GROUP_INSTR_OFFSETS
	.align		4
.L_41:
        /*009c*/ 	.byte	0x04, 0x28
        /*009e*/ 	.short	(.L_43 - .L_42)


	//   ....[0]....
.L_42:
        /*00a0*/ 	.word	0x000000b0


	//   ....[1]....
        /*00a4*/ 	.word	0x00000510


	//   ....[2]....
        /*00a8*/ 	.word	0x000006e0


	//   ....[3]....
        /*00ac*/ 	.word	0x00000820


	//   ....[4]....
        /*00b0*/ 	.word	0x00000920


	//   ....[5]....
        /*00b4*/ 	.word	0x00000a90


	//   ....[6]....
        /*00b8*/ 	.word	0x00000c30


	//   ....[7]....
        /*00bc*/ 	.word	0x00000e90


	//   ....[8]....
        /*00c0*/ 	.word	0x000021d0


	//   ....[9]....
        /*00c4*/ 	.word	0x000030a0


	//   ....[10]....
        /*00c8*/ 	.word	0x00003570


	//   ....[11]....
        /*00cc*/ 	.word	0x000035a0


	//   ....[12]....
        /*00d0*/ 	.word	0x000040e0


	//   ....[13]....
        /*00d4*/ 	.word	0x000042f0


	//----- nvinfo : EIATTR_VRC_CTA_INIT_COUNT
	.align		4
.L_43:
        /*00d8*/ 	.byte	0x02, 0x4a
        /*00da*/ 	.byte	0x80
	.zero		1


	//----- nvinfo : EIATTR_SYSCALL_OFFSETS
	.align		4
        /*00dc*/ 	.byte	0x04, 0x46
        /*00de*/ 	.short	(.L_45 - .L_44)


	//   ....[0]....
.L_44:
        /*00e0*/ 	.word	0x000059b0


	//   ....[1]....
        /*00e4*/ 	.word	0x00005af0


	//   ....[2]....
        /*00e8*/ 	.word	0x00006230


	//----- nvinfo : EIATTR_MBARRIER_INSTR_OFFSETS
	.align		4
.L_45:
        /*00ec*/ 	.byte	0x04, 0x39
        /*00ee*/ 	.short	(.L_47 - .L_46)


	//   ....[0]....
.L_46:
        /*00f0*/ 	.word	0x00000650
        /*00f4*/ 	.word	0x000000ff
        /*00f8*/ 	.word	0x00000000
        /*00fc*/ 	.short	0x0100
        /*00fe*/ 	.byte	0x04
	.zero		1


	//   ....[1]....
        /*0100*/ 	.word	0x00000660
        /*0104*/ 	.word	0x000000ff
        /*0108*/ 	.word	0x00000020
        /*010c*/ 	.short	0x0100
        /*010e*/ 	.byte	0x04
	.zero		1


	//   ....[2]....
        /*0110*/ 	.word	0x00000670
        /*0114*/ 	.word	0x000000ff
        /*0118*/ 	.word	0x00000008
        /*011c*/ 	.short	0x0100
        /*011e*/ 	.byte	0x04
	.zero		1


	//   ....[3]....
        /*0120*/ 	.word	0x00000680
        /*0124*/ 	.word	0x000000ff
        /*0128*/ 	.word	0x00000028
        /*012c*/ 	.short	0x0100
        /*012e*/ 	.byte	0x04
	.zero		1


	//   ....[4]....
        /*0130*/ 	.word	0x00000690
        /*0134*/ 	.word	0x000000ff
        /*0138*/ 	.word	0x00000010
        /*013c*/ 	.short	0x0100
        /*013e*/ 	.byte	0x04
	.zero		1


	//   ....[5]....
        /*0140*/ 	.word	0x000006a0
        /*0144*/ 	.word	0x000000ff
        /*0148*/ 	.word	0x00000030
        /*014c*/ 	.short	0x0100
        /*014e*/ 	.byte	0x04
	.zero		1


	//   ....[6]....
        /*0150*/ 	.word	0x000006b0
        /*0154*/ 	.word	0x000000ff
        /*0158*/ 	.word	0x00000018
        /*015c*/ 	.short	0x0100
        /*015e*/ 	.byte	0x04
	.zero		1


	//   ....[7]....
        /*0160*/ 	.word	0x000006c0
        /*0164*/ 	.word	0x000000ff
        /*0168*/ 	.word	0x00000038
        /*016c*/ 	.short	0x0100
        /*016e*/ 	.byte	0x04
	.zero		1


	//   ....[8]....
        /*0170*/ 	.word	0x000007f0
        /*0174*/ 	.word	0x000000ff
        /*0178*/ 	.word	0x00000040
        /*017c*/ 	.short	0x0100
        /*017e*/ 	.byte	0x04
	.zero		1


	//   ....[9]....
        /*0180*/ 	.word	0x00000800
        /*0184*/ 	.word	0x000000ff
        /*0188*/ 	.word	0x00000048
        /*018c*/ 	.short	0x0100
        /*018e*/ 	.byte	0x04
	.zero		1


	//   ....[10]....
        /*0190*/ 	.word	0x000008f0
        /*0194*/ 	.word	0x000000ff
        /*0198*/ 	.word	0x00000050
        /*019c*/ 	.short	0x0100
        /*019e*/ 	.byte	0x06
	.zero		1


	//   ....[11]....
        /*01a0*/ 	.word	0x00000900
        /*01a4*/ 	.word	0x000000ff
        /*01a8*/ 	.word	0x00000058
        /*01ac*/ 	.short	0x0100
        /*01ae*/ 	.byte	0x06
	.zero		1


	//   ....[12]....
        /*01b0*/ 	.word	0x00000a40
        /*01b4*/ 	.word	0x000000ff
        /*01b8*/ 	.word	0x00000060
        /*01bc*/ 	.short	0x0100
        /*01be*/ 	.byte	0x06
	.zero		1


	//   ....[13]....
        /*01c0*/ 	.word	0x00000a50
        /*01c4*/ 	.word	0x000000ff
        /*01c8*/ 	.word	0x00000070
        /*01cc*/ 	.short	0x0100
        /*01ce*/ 	.byte	0x06
	.zero		1


	//   ....[14]....
        /*01d0*/ 	.word	0x00000a60
        /*01d4*/ 	.word	0x000000ff
        /*01d8*/ 	.word	0x00000068
        /*01dc*/ 	.short	0x0100
        /*01de*/ 	.byte	0x06
	.zero		1


	//   ....[15]....
        /*01e0*/ 	.word	0x00000a70
        /*01e4*/ 	.word	0x000000ff
        /*01e8*/ 	.word	0x00000078
        /*01ec*/ 	.short	0x0100
        /*01ee*/ 	.byte	0x06
	.zero		1


	//   ....[16]....
        /*01f0*/ 	.word	0x00000ba0
        /*01f4*/ 	.word	0x000000ff
        /*01f8*/ 	.word	0x00000080
        /*01fc*/ 	.short	0x0100
        /*01fe*/ 	.byte	0x04
	.zero		1


	//   ....[17]....
        /*0200*/ 	.word	0x00000bb0
        /*0204*/ 	.word	0x000000ff
        /*0208*/ 	.word	0x000000a0
        /*020c*/ 	.short	0x0100
        /*020e*/ 	.byte	0x04
	.zero		1


	//   ....[18]....
        /*0210*/ 	.word	0x00000bc0
        /*0214*/ 	.word	0x000000ff
        /*0218*/ 	.word	0x00000088
        /*021c*/ 	.short	0x0100
        /*021e*/ 	.byte	0x04
	.zero		1


	//   ....[19]....
        /*0220*/ 	.word	0x00000bd0
        /*0224*/ 	.word	0x000000ff
        /*0228*/ 	.word	0x000000a8
        /*022c*/ 	.short	0x0100
        /*022e*/ 	.byte	0x04
	.zero		1


	//   ....[20]....
        /*0230*/ 	.word	0x00000be0
        /*0234*/ 	.word	0x000000ff
        /*0238*/ 	.word	0x00000090
        /*023c*/ 	.short	0x0100
        /*023e*/ 	.byte	0x04
	.zero		1


	//   ....[21]....
        /*0240*/ 	.word	0x00000bf0
        /*0244*/ 	.word	0x000000ff
        /*0248*/ 	.word	0x000000b0
        /*024c*/ 	.short	0x0100
        /*024e*/ 	.byte	0x04
	.zero		1


	//   ....[22]....
        /*0250*/ 	.word	0x00000c00
        /*0254*/ 	.word	0x000000ff
        /*0258*/ 	.word	0x00000098
        /*025c*/ 	.short	0x0100
        /*025e*/ 	.byte	0x04
	.zero		1


	//   ....[23]....
        /*0260*/ 	.word	0x00000c10
        /*0264*/ 	.word	0x000000ff
        /*0268*/ 	.word	0x000000b8
        /*026c*/ 	.short	0x0100
        /*026e*/ 	.byte	0x04
	.zero		1


	//   ....[24]....
        /*0270*/ 	.word	0x00000d10
        /*0274*/ 	.word	0x000000ff
        /*0278*/ 	.word	0x000000c0
        /*027c*/ 	.short	0x0100
        /*027e*/ 	.byte	0x04
	.zero		1


	//   ....[25]....
        /*0280*/ 	.word	0x00000d20
        /*0284*/ 	.word	0x000000ff
        /*0288*/ 	.word	0x000000d0
        /*028c*/ 	.short	0x0100
        /*028e*/ 	.byte	0x04
	.zero		1


	//   ....[26]....
        /*0290*/ 	.word	0x00000d30
        /*0294*/ 	.word	0x000000ff
        /*0298*/ 	.word	0x000000c8
        /*029c*/ 	.short	0x0100
        /*029e*/ 	.byte	0x04
	.zero		1


	//   ....[27]....
        /*02a0*/ 	.word	0x00000d40
        /*02a4*/ 	.word	0x000000ff
        /*02a8*/ 	.word	0x000000d8
        /*02ac*/ 	.short	0x0100
        /*02ae*/ 	.byte	0x04
	.zero		1


	//   ....[28]....
        /*02b0*/ 	.word	0x00000e40
        /*02b4*/ 	.word	0x000000ff
        /*02b8*/ 	.word	0x000000e0
        /*02bc*/ 	.short	0x0100
        /*02be*/ 	.byte	0x06
	.zero		1


	//   ....[29]....
        /*02c0*/ 	.word	0x00001a20
        /*02c4*/ 	.word	0x00000000
        /*02c8*/ 	.word	0x000000d0
        /*02cc*/ 	.short	0x010a
        /*02ce*/ 	.byte	0xff
	.zero		1


	//   ....[30]....
        /*02d0*/ 	.word	0x00001a50
        /*02d4*/ 	.word	0x00000000
        /*02d8*/ 	.word	0x000000c0
        /*02dc*/ 	.short	0x0101
        /*02de*/ 	.byte	0xff
	.zero		1


	//   ....[31]....
        /*02e0*/ 	.word	0x00001af0
        /*02e4*/ 	.word	0x000000ff
        /*02e8*/ 	.word	0x00000020
        /*02ec*/ 	.short	0x010a
        /*02ee*/ 	.byte	0x04
	.zero		1


	//   ....[32]....
        /*02f0*/ 	.word	0x00001bc0
        /*02f4*/ 	.word	0x000000ff
        /*02f8*/ 	.word	0x00000020
        /*02fc*/ 	.short	0x010a
        /*02fe*/ 	.byte	0x21
	.zero		1


	//   ....[33]....
        /*0300*/ 	.word	0x00001d70
        /*0304*/ 	.word	0x000000ff
        /*0308*/ 	.word	0x00000020
        /*030c*/ 	.short	0x010a
        /*030e*/ 	.byte	0x05
	.zero		1


	//   ....[34]....
        /*0310*/ 	.word	0x00001e80
        /*0314*/ 	.word	0x000000ff
        /*0318*/ 	.word	0x00000058
        /*031c*/ 	.short	0x0101
        /*031e*/ 	.byte	0x0d
	.zero		1


	//   ....[35]....
        /*0320*/ 	.word	0x00001ea0
        /*0324*/ 	.word	0x000000ff
        /*0328*/ 	.word	0x00000020
        /*032c*/ 	.short	0x010a
        /*032e*/ 	.byte	0x04
	.zero		1


	//   ....[36]....
        /*0330*/ 	.word	0x00001f20
        /*0334*/ 	.word	0x000000ff
        /*0338*/ 	.word	0x00000020
        /*033c*/ 	.short	0x010a
        /*033e*/ 	.byte	0x11
	.zero		1


	//   ....[37]....
        /*0340*/ 	.word	0x000020c0
        /*0344*/ 	.word	0x000000ff
        /*0348*/ 	.word	0x00000020
        /*034c*/ 	.short	0x010a
        /*034e*/ 	.byte	0x05
	.zero		1


	//   ....[38]....
        /*0350*/ 	.word	0x00002200
        /*0354*/ 	.word	0x00000003
        /*0358*/ 	.word	0x00000060
        /*035c*/ 	.short	0x010a
        /*035e*/ 	.byte	0xff
	.zero		1


	//   ....[39]....
        /*0360*/ 	.word	0x00002350
        /*0364*/ 	.word	0x00000000
        /*0368*/ 	.word	0x00000000
        /*036c*/ 	.short	0x0101
        /*036e*/ 	.byte	0xff
	.zero		1


	//   ....[40]....
        /*0370*/ 	.word	0x000028f0
        /*0374*/ 	.word	0x000000ff
        /*0378*/ 	.word	0x00000000
        /*037c*/ 	.short	0x010a
        /*037e*/ 	.byte	0x04
	.zero		1


	//   ....[41]....
        /*0380*/ 	.word	0x00002980
        /*0384*/ 	.word	0x000000ff
        /*0388*/ 	.word	0x00000000
        /*038c*/ 	.short	0x010a
        /*038e*/ 	.byte	0x05
	.zero		1


	//   ....[42]....
        /*0390*/ 	.word	0x00002a10
        /*0394*/ 	.word	0x000000ff
        /*0398*/ 	.word	0x00000000
        /*039c*/ 	.short	0x010a
        /*039e*/ 	.byte	0x05
	.zero		1


	//   ....[43]....
        /*03a0*/ 	.word	0x00002ab0
        /*03a4*/ 	.word	0x00000000
        /*03a8*/ 	.word	0x00000000
        /*03ac*/ 	.short	0x010a
        /*03ae*/ 	.byte	0xff
	.zero		1


	//   ....[44]....
        /*03b0*/ 	.word	0x00002bf0
        /*03b4*/ 	.word	0x00000002
        /*03b8*/ 	.word	0x000000c0
        /*03bc*/ 	.short	0x010a
        /*03be*/ 	.byte	0xff
	.zero		1


	//   ....[45]....
        /*03c0*/ 	.word	0x00002c60
        /*03c4*/ 	.word	0x00000002
        /*03c8*/ 	.word	0x00000000
        /*03cc*/ 	.short	0x0101
        /*03ce*/ 	.byte	0xff
	.zero		1


	//   ....[46]....
        /*03d0*/ 	.word	0x00002c80
        /*03d4*/ 	.word	0x000000ff
        /*03d8*/ 	.word	0x00000070
        /*03dc*/ 	.short	0x010a
        /*03de*/ 	.byte	0x04
	.zero		1


	//   ....[47]....
        /*03e0*/ 	.word	0x00002da0
        /*03e4*/ 	.word	0x00000002
        /*03e8*/ 	.word	0x00000060
        /*03ec*/ 	.short	0x010a
        /*03ee*/ 	.byte	0xff
	.zero		1


	//   ....[48]....
        /*03f0*/ 	.word	0x00002ea0
        /*03f4*/ 	.word	0x00000002
        /*03f8*/ 	.word	0x00000000
        /*03fc*/ 	.short	0x0101
        /*03fe*/ 	.byte	0xff
	.zero		1


	//   ....[49]....
        /*0400*/ 	.word	0x00002f30
        /*0404*/ 	.word	0x000000ff
        /*0408*/ 	.word	0x00000070
        /*040c*/ 	.short	0x0106
        /*040e*/ 	.byte	0x04
	.zero		1


	//   ....[50]....
        /*0410*/ 	.word	0x00002f50
        /*0414*/ 	.word	0x000000ff
        /*0418*/ 	.word	0x00000070
        /*041c*/ 	.short	0x010a
        /*041e*/ 	.byte	0x04
	.zero		1


	//   ....[51]....
        /*0420*/ 	.word	0x00002fe0
        /*0424*/ 	.word	0x000000ff
        /*0428*/ 	.word	0x00000070
        /*042c*/ 	.short	0x0106
        /*042e*/ 	.byte	0x07
	.zero		1


	//   ....[52]....
        /*0430*/ 	.word	0x00003020
        /*0434*/ 	.word	0x00000000
        /*0438*/ 	.word	0x00000070
        /*043c*/ 	.short	0x010a
        /*043e*/ 	.byte	0xff
	.zero		1


	//   ....[53]....
        /*0440*/ 	.word	0x00003270
        /*0444*/ 	.word	0x000000ff
        /*0448*/ 	.word	0x00000008
        /*044c*/ 	.short	0x010a
        /*044e*/ 	.byte	0x05
	.zero		1


	//   ....[54]....
        /*0450*/ 	.word	0x00003290
        /*0454*/ 	.word	0x000000ff
        /*0458*/ 	.word	0x00000008
        /*045c*/ 	.short	0x010a
        /*045e*/ 	.byte	0x05
	.zero		1


	//   ....[55]....
        /*0460*/ 	.word	0x00003420
        /*0464*/ 	.word	0x000000ff
        /*0468*/ 	.word	0x00000008
        /*046c*/ 	.short	0x010a
        /*046e*/ 	.byte	0x05
	.zero		1


	//   ....[56]....
        /*0470*/ 	.word	0x00003440
        /*0474*/ 	.word	0x000000ff
        /*0478*/ 	.word	0x00000008
        /*047c*/ 	.short	0x010a
        /*047e*/ 	.byte	0x05
	.zero		1


	//   ....[57]....
        /*0480*/ 	.word	0x00003500
        /*0484*/ 	.word	0x000000ff
        /*0488*/ 	.word	0x00000000
        /*048c*/ 	.short	0x0101
        /*048e*/ 	.byte	0x04
	.zero		1


	//   ....[58]....
        /*0490*/ 	.word	0x00003800
        /*0494*/ 	.word	0x00000000
        /*0498*/ 	.word	0x00000060
        /*049c*/ 	.short	0x010a
        /*049e*/ 	.byte	0xff
	.zero		1


	//   ....[59]....
        /*04a0*/ 	.word	0x000038c0
        /*04a4*/ 	.word	0x00000000
        /*04a8*/ 	.word	0x00000000
        /*04ac*/ 	.short	0x0101
        /*04ae*/ 	.byte	0xff
	.zero		1


	//   ....[60]....
        /*04b0*/ 	.word	0x00003980
        /*04b4*/ 	.word	0x000000ff
        /*04b8*/ 	.word	0x00000000
        /*04bc*/ 	.short	0x010a
        /*04be*/ 	.byte	0x04
	.zero		1


	//   ....[61]....
        /*04c0*/ 	.word	0x00003990
        /*04c4*/ 	.word	0x000000ff
        /*04c8*/ 	.word	0x000000a0
        /*04cc*/ 	.short	0x010a
        /*04ce*/ 	.byte	0x17
	.zero		1


	//   ....[62]....
        /*04d0*/ 	.word	0x00003a40
        /*04d4*/ 	.word	0x000000ff
        /*04d8*/ 	.word	0x00000000
        /*04dc*/ 	.short	0x010a
        /*04de*/ 	.byte	0x05
	.zero		1


	//   ....[63]....
        /*04e0*/ 	.word	0x00003b80
        /*04e4*/ 	.word	0x000000ff
        /*04e8*/ 	.word	0x00000000
        /*04ec*/ 	.short	0x010a
        /*04ee*/ 	.byte	0x04
	.zero		1


	//   ....[64]....
        /*04f0*/ 	.word	0x00003dd0
        /*04f4*/ 	.word	0x000000ff
        /*04f8*/ 	.word	0x00000000
        /*04fc*/ 	.short	0x010a
        /*04fe*/ 	.byte	0x04
	.zero		1


	//   ....[65]....
        /*0500*/ 	.word	0x00003e60
        /*0504*/ 	.word	0x000000ff
        /*0508*/ 	.word	0x00000000
        /*050c*/ 	.short	0x010a
        /*050e*/ 	.byte	0x05
	.zero		1


	//   ....[66]....
        /*0510*/ 	.word	0x00003ef0
        /*0514*/ 	.word	0x000000ff
        /*0518*/ 	.word	0x00000000
        /*051c*/ 	.short	0x010a
        /*051e*/ 	.byte	0x05
	.zero		1


	//   ....[67]....
        /*0520*/ 	.word	0x00003f90
        /*0524*/ 	.word	0x00000000
        /*0528*/ 	.word	0x00000000
        /*052c*/ 	.short	0x010a
        /*052e*/ 	.byte	0xff
	.zero		1


	//   ....[68]....
        /*0530*/ 	.word	0x00003fd0
        /*0534*/ 	.word	0x00000000
        /*0538*/ 	.word	0x00000000
        /*053c*/ 	.short	0x010a
        /*053e*/ 	.byte	0xff
	.zero		1


	//   ....[69]....
        /*0540*/ 	.word	0x00004040
        /*0544*/ 	.word	0x000000ff
        /*0548*/ 	.word	0x00000000
        /*054c*/ 	.short	0x0101
        /*054e*/ 	.byte	0x04
	.zero		1


	//   ....[70]....
        /*0550*/ 	.word	0x00004080
        /*0554*/ 	.word	0x000000ff
        /*0558*/ 	.word	0x000000e0
        /*055c*/ 	.short	0x010a
        /*055e*/ 	.byte	0x11
	.zero		1


	//   ....[71]....
        /*0560*/ 	.word	0x000040d0
        /*0564*/ 	.word	0x000000ff
        /*0568*/ 	.word	0x00000000
        /*056c*/ 	.short	0x0101
        /*056e*/ 	.byte	0x04
	.zero		1


	//   ....[72]....
        /*0570*/ 	.word	0x00004550
        /*0574*/ 	.word	0x00000007
        /*0578*/ 	.word	0x00000060
        /*057c*/ 	.short	0x010a
        /*057e*/ 	.byte	0xff
	.zero		1


	//   ....[73]....
        /*0580*/ 	.word	0x000046c0
        /*0584*/ 	.word	0x00000000
        /*0588*/ 	.word	0x00000000
        /*058c*/ 	.short	0x0101
        /*058e*/ 	.byte	0xff
	.zero		1


	//   ....[74]....
        /*0590*/ 	.word	0x00004b30
        /*0594*/ 	.word	0x000000ff
        /*0598*/ 	.word	0x00000058
        /*059c*/ 	.short	0x010a
        /*059e*/ 	.byte	0x11
	.zero		1


	//   ....[75]....
        /*05a0*/ 	.word	0x00004cb0
        /*05a4*/ 	.word	0x000000ff
        /*05a8*/ 	.word	0x00000048
        /*05ac*/ 	.short	0x010a
        /*05ae*/ 	.byte	0x11
	.zero		1


	//   ....[76]....
        /*05b0*/ 	.word	0x00004ec0
        /*05b4*/ 	.word	0x000000ff
        /*05b8*/ 	.word	0x00000040
        /*05bc*/ 	.short	0x010b
        /*05be*/ 	.byte	0x11
	.zero		1


	//   ....[77]....
        /*05c0*/ 	.word	0x00004ed0
        /*05c4*/ 	.word	0x000000ff
        /*05c8*/ 	.word	0x00000000
        /*05cc*/ 	.short	0x0101
        /*05ce*/ 	.byte	0x1b
	.zero		1


	//   ....[78]....
        /*05d0*/ 	.word	0x00004f10
        /*05d4*/ 	.word	0x00000000
        /*05d8*/ 	.word	0x00000048
        /*05dc*/ 	.short	0x010a
        /*05de*/ 	.byte	0xff
	.zero		1


	//   ....[79]....
        /*05e0*/ 	.word	0x00005280
        /*05e4*/ 	.word	0x00000003
        /*05e8*/ 	.word	0x00000060
        /*05ec*/ 	.short	0x010a
        /*05ee*/ 	.byte	0xff
	.zero		1


	//   ....[80]....
        /*05f0*/ 	.word	0x00005400
        /*05f4*/ 	.word	0x00000000
        /*05f8*/ 	.word	0x00000000
        /*05fc*/ 	.short	0x0101
        /*05fe*/ 	.byte	0xff
	.zero		1


	//   ....[81]....
        /*0600*/ 	.word	0x00005e60
        /*0604*/ 	.word	0x000000ff
        /*0608*/ 	.word	0x00000040
        /*060c*/ 	.short	0x010a
        /*060e*/ 	.byte	0x2c
	.zero		1


	//   ....[82]....
        /*0610*/ 	.word	0x00005e70
        /*0614*/ 	.word	0x00000052
        /*0618*/ 	.word	0x00000080
        /*061c*/ 	.short	0x010a
        /*061e*/ 	.byte	0xff
	.zero		1


	//   ....[83]....
        /*0620*/ 	.word	0x00005fc0
        /*0624*/ 	.word	0x000000ff
        /*0628*/ 	.word	0x00000040
        /*062c*/ 	.short	0x010a
        /*062e*/ 	.byte	0x2c
	.zero		1


	//   ....[84]....
        /*0630*/ 	.word	0x000060b0
        /*0634*/ 	.word	0x000000ff
        /*0638*/ 	.word	0x00000000
        /*063c*/ 	.short	0x0101
        /*063e*/ 	.byte	0x04
	.zero		1


	//   ....[85]....
        /*0640*/ 	.word	0x00006110
        /*0644*/ 	.word	0x00000052
        /*0648*/ 	.word	0x00000080
        /*064c*/ 	.short	0x010a
        /*064e*/ 	.byte	0xff
	.zero		1


	//   ....[86]....
        /*0650*/ 	.word	0x000064f0
        /*0654*/ 	.word	0x00000052
        /*0658*/ 	.word	0x00000000
        /*065c*/ 	.short	0x0101
        /*065e*/ 	.byte	0xff
	.zero		1


	//   ....[87]....
        /*0660*/ 	.word	0x00006d40
        /*0664*/ 	.word	0x00000000
        /*0668*/ 	.word	0x000000d0
        /*066c*/ 	.short	0x010a
        /*066e*/ 	.byte	0xff
	.zero		1


	//   ....[88]....
        /*0670*/ 	.word	0x00006da0
        /*0674*/ 	.word	0x00000000
        /*0678*/ 	.word	0x00000020
        /*067c*/ 	.short	0x010a
        /*067e*/ 	.byte	0xff
	.zero		1


	//   ....[89]....
        /*0680*/ 	.word	0x00006e00
        /*0684*/ 	.word	0x00000000
        /*0688*/ 	.word	0x00000020
        /*068c*/ 	.short	0x010a
        /*068e*/ 	.byte	0xff
	.zero		1


	//   ....[90]....
        /*0690*/ 	.word	0x00006e50
        /*0694*/ 	.word	0x00000003
        /*0698*/ 	.word	0x00000060
        /*069c*/ 	.short	0x010a
        /*069e*/ 	.byte	0xff
	.zero		1


	//   ....[91]....
        /*06a0*/ 	.word	0x00006eb0
        /*06a4*/ 	.word	0x00000000
        /*06a8*/ 	.word	0x00000000
        /*06ac*/ 	.short	0x010a
        /*06ae*/ 	.byte	0xff
	.zero		1


	//   ....[92]....
        /*06b0*/ 	.word	0x00006f10
        /*06b4*/ 	.word	0x00000000
        /*06b8*/ 	.word	0x00000000
        /*06bc*/ 	.short	0x010a
        /*06be*/ 	.byte	0xff
	.zero		1


	//   ....[93]....
        /*06c0*/ 	.word	0x00006f70
        /*06c4*/ 	.word	0x00000000
        /*06c8*/ 	.word	0x00000000
        /*06cc*/ 	.short	0x010a
        /*06ce*/ 	.byte	0xff
	.zero		1


	//   ....[94]....
        /*06d0*/ 	.word	0x00006fc0
        /*06d4*/ 	.word	0x00000002
        /*06d8*/ 	.word	0x000000c0
        /*06dc*/ 	.short	0x010a
        /*06de*/ 	.byte	0xff
	.zero		1


	//   ....[95]....
        /*06e0*/ 	.word	0x00007020
        /*06e4*/ 	.word	0x00000002
        /*06e8*/ 	.word	0x00000070
        /*06ec*/ 	.short	0x010a
        /*06ee*/ 	.byte	0xff
	.zero		1


	//   ....[96]....
        /*06f0*/ 	.word	0x00007070
        /*06f4*/ 	.word	0x00000002
        /*06f8*/ 	.word	0x00000060
        /*06fc*/ 	.short	0x010a
        /*06fe*/ 	.byte	0xff
	.zero		1


	//   ....[97]....
        /*0700*/ 	.word	0x000070d0
        /*0704*/ 	.word	0x00000000
        /*0708*/ 	.word	0x00000070
        /*070c*/ 	.short	0x010a
        /*070e*/ 	.byte	0xff
	.zero		1


	//   ....[98]....
        /*0710*/ 	.word	0x00007130
        /*0714*/ 	.word	0x00000005
        /*0718*/ 	.word	0x00000008
        /*071c*/ 	.short	0x010a
        /*071e*/ 	.byte	0xff
	.zero		1


	//   ....[99]....
        /*0720*/ 	.word	0x00007220
        /*0724*/ 	.word	0x00000000
        /*0728*/ 	.word	0x00000008
        /*072c*/ 	.short	0x010a
        /*072e*/ 	.byte	0xff
	.zero		1


	//   ....[100]....
        /*0730*/ 	.word	0x00007270
        /*0734*/ 	.word	0x00000000
        /*0738*/ 	.word	0x00000060
        /*073c*/ 	.short	0x010a
        /*073e*/ 	.byte	0xff
	.zero		1


	//   ....[101]....
        /*0740*/ 	.word	0x000072d0
        /*0744*/ 	.word	0x00000000
        /*0748*/ 	.word	0x000000a0
        /*074c*/ 	.short	0x010a
        /*074e*/ 	.byte	0xff
	.zero		1


	//   ....[102]....
        /*0750*/ 	.word	0x00007330
        /*0754*/ 	.word	0x00000000
        /*0758*/ 	.word	0x00000000
        /*075c*/ 	.short	0x010a
        /*075e*/ 	.byte	0xff
	.zero		1


	//   ....[103]....
        /*0760*/ 	.word	0x00007390
        /*0764*/ 	.word	0x00000000
        /*0768*/ 	.word	0x00000000
        /*076c*/ 	.short	0x010a
        /*076e*/ 	.byte	0xff
	.zero		1


	//   ....[104]....
        /*0770*/ 	.word	0x000073f0
        /*0774*/ 	.word	0x00000000
        /*0778*/ 	.word	0x00000000
        /*077c*/ 	.short	0x010a
        /*077e*/ 	.byte	0xff
	.zero		1


	//   ....[105]....
        /*0780*/ 	.word	0x00007450
        /*0784*/ 	.word	0x00000000
        /*0788*/ 	.word	0x00000000
        /*078c*/ 	.short	0x010a
        /*078e*/ 	.byte	0xff
	.zero		1


	//   ....[106]....
        /*0790*/ 	.word	0x000074b0
        /*0794*/ 	.word	0x00000000
        /*0798*/ 	.word	0x000000e0
        /*079c*/ 	.short	0x010a
        /*079e*/ 	.byte	0xff
	.zero		1


	//   ....[107]....
        /*07a0*/ 	.word	0x00007500
        /*07a4*/ 	.word	0x00000007
        /*07a8*/ 	.word	0x00000060
        /*07ac*/ 	.short	0x010a
        /*07ae*/ 	.byte	0xff
	.zero		1


	//   ....[108]....
        /*07b0*/ 	.word	0x00007560
        /*07b4*/ 	.word	0x00000000
        /*07b8*/ 	.word	0x00000058
        /*07bc*/ 	.short	0x010a
        /*07be*/ 	.byte	0xff
	.zero		1


	//   ....[109]....
        /*07c0*/ 	.word	0x000075c0
        /*07c4*/ 	.word	0x00000000
        /*07c8*/ 	.word	0x00000048
        /*07cc*/ 	.short	0x010a
        /*07ce*/ 	.byte	0xff
	.zero		1


	//   ....[110]....
        /*07d0*/ 	.word	0x00007610
        /*07d4*/ 	.word	0x00000003
        /*07d8*/ 	.word	0x00000060
        /*07dc*/ 	.short	0x010a
        /*07de*/ 	.byte	0xff
	.zero		1


	//   ....[111]....
        /*07e0*/ 	.word	0x00007670
        /*07e4*/ 	.word	0x00000000
        /*07e8*/ 	.word	0x00000040
        /*07ec*/ 	.short	0x010a
        /*07ee*/ 	.byte	0xff
	.zero		1


	//   ....[112]....
        /*07f0*/ 	.word	0x000076c0
        /*07f4*/ 	.word	0x00000052
        /*07f8*/ 	.word	0x00000080
        /*07fc*/ 	.short	0x010a
        /*07fe*/ 	.byte	0xff
	.zero		1


	//----- nvinfo : EIATTR_NUM_MBARRIERS
	.align		4
.L_47:
        /*0800*/ 	.byte	0x03, 0x38
        /*0802*/ 	.short	0x001d


	//----- nvinfo : EIATTR_EXIT_INSTR_OFFSETS
	.align		4
        /*0804*/ 	.byte	0x04, 0x1c
        /*0806*/ 	.short	(.L_49 - .L_48)


	//   ....[0]....
.L_48:
        /*0808*/ 	.word	0x00002ae0


	//   ....[1]....
        /*080c*/ 	.word	0x00002ff0


	//   ....[2]....
        /*0810*/ 	.word	0x00003050


	//   ....[3]....
        /*0814*/ 	.word	0x00004300


	//   ....[4]....
        /*0818*/ 	.word	0x00004f40


	//   ....[5]....
        /*081c*/ 	.word	0x00004f80


	//   ....[6]....
        /*0820*/ 	.word	0x00006d30


	//----- nvinfo : EIATTR_MAX_THREADS
	.align		4
.L_49:
        /*0824*/ 	.byte	0x04, 0x05
        /*0826*/ 	.short	(.L_51 - .L_50)
.L_50:
        /*0828*/ 	.word	0x00000100
        /*082c*/ 	.word	0x00000001
        /*0830*/ 	.word	0x00000001


	//----- nvinfo : EIATTR_CRS_STACK_SIZE
	.align		4
.L_51:
        /*0834*/ 	.byte	0x04, 0x1e
        /*0836*/ 	.short	(.L_53 - .L_52)
.L_52:
        /*0838*/ 	.word	0x00000000


	//----- nvinfo : EIATTR_CBANK_PARAM_SIZE
	.align		4
.L_53:
        /*083c*/ 	.byte	0x03, 0x19
        /*083e*/ 	.short	0x0800


	//----- nvinfo : EIATTR_PARAM_CBANK
	.align		4
        /*0840*/ 	.byte	0x04, 0x0a
        /*0842*/ 	.short	(.L_55 - .L_54)
	.align		4
.L_54:
        /*0844*/ 	.word	index@(.nv.constant0._ZN7cutlass13device_kernelINS_4gemm6kernel13GemmUniversalIN4cute5tupleIJiiiiEEENS1_10collective13CollectiveMmaINS1_35MainloopSm100TmaUmmaWarpSpecializedILi4ELi2ELi4ENS5_IJNS4_1CILi2EEESB_NSA_ILi1EEEEEEEENS5_IJNSA_ILi128EEENSA_ILi64EEESG_EEENS_12float_e4m3_tENS5_IJlSC_lEEESI_SJ_NS4_8TiledMMAINS4_8MMA_AtomIJNS4_10MMA_TraitsINS4_25SM100_MMA_F8F6F4_2x1SM_SSEJSI_SI_fSF_SG_NS4_17integral_constantINS4_4UMMA5MajorELSQ_0EEESR_NSO_INSP_7ScaleInELSS_0EEEST_EEEEEENS4_6LayoutINS5_IJSC_SC_SC_EEENS5_IJNSA_ILi0EEESY_SY_EEEEENS5_IJNS4_10UnderscoreES11_S11_EEEEENS4_28SM100_TMA_2SM_LOAD_MULTICASTENS4_14ComposedLayoutINS4_7SwizzleILi2ELi4ELi3EEENS4_18smem_ptr_flag_bitsILi8EEENSW_INS5_IJNSA_ILi8EEESG_EEENS5_IJSG_SC_EEEEEEEvNS4_8identityENS4_18SM100_TMA_2SM_LOADES1E_vS1F_EENS_8epilogue10collective18CollectiveEpilogueINS1I_23Sm100TmaWarpSpecializedILi1ELi1ELi32ELb0ELb0EEEJNS5_IJSG_SG_SG_EEENS5_IJNSW_ISG_SC_EES1O_EEESI_SJ_SI_SJ_NS1I_6fusion15FusionCallbacksIS1M_NS1Q_17LinearCombinationISI_fSI_fLNS_15FloatRoundStyleE2EEES1N_S1P_JEEENS4_5SM1004TMEM4LOAD26SM100_TMEM_LOAD_32dp32b32xENS4_13SM90_TMA_LOADES1E_NS4_39AutoVectorizingCopyWithAssumedAlignmentILi128EEENS4_14SM90_TMA_STOREES1E_S22_S22_EEEvvEEEEvNT_6ParamsE)
        /*0848*/ 	.short	0x0380
        /*084a*/ 	.short	0x0800


	//----- nvinfo : EIATTR_SW_WAR
	.align		4
.L_55:
        /*084c*/ 	.byte	0x04, 0x36
        /*084e*/ 	.short	(.L_57 - .L_56)
.L_56:
        /*0850*/ 	.word	0x00000008
.L_57:


//--------------------- .nv.callgraph             --------------------------
	.section	.nv.callgraph,"",@"SHT_CUDA_CALLGRAPH"
	.align	4
	.sectionentsize	8
	.align		4
        /*0000*/ 	.word	0x00000000
	.align		4
        /*0004*/ 	.word	0xffffffff
	.align		4
        /*0008*/ 	.word	index@(_ZN7cutlass13device_kernelINS_4gemm6kernel13GemmUniversalIN4cute5tupleIJiiiiEEENS1_10collective13CollectiveMmaINS1_35MainloopSm100TmaUmmaWarpSpecializedILi4ELi2ELi4ENS5_IJNS4_1CILi2EEESB_NSA_ILi1EEEEEEEENS5_IJNSA_ILi128EEENSA_ILi64EEESG_EEENS_12float_e4m3_tENS5_IJlSC_lEEESI_SJ_NS4_8TiledMMAINS4_8MMA_AtomIJNS4_10MMA_TraitsINS4_25SM100_MMA_F8F6F4_2x1SM_SSEJSI_SI_fSF_SG_NS4_17integral_constantINS4_4UMMA5MajorELSQ_0EEESR_NSO_INSP_7ScaleInELSS_0EEEST_EEEEEENS4_6LayoutINS5_IJSC_SC_SC_EEENS5_IJNSA_ILi0EEESY_SY_EEEEENS5_IJNS4_10UnderscoreES11_S11_EEEEENS4_28SM100_TMA_2SM_LOAD_MULTICASTENS4_14ComposedLayoutINS4_7SwizzleILi2ELi4ELi3EEENS4_18smem_ptr_flag_bitsILi8EEENSW_INS5_IJNSA_ILi8EEESG_EEENS5_IJSG_SC_EEEEEEEvNS4_8identityENS4_18SM100_TMA_2SM_LOADES1E_vS1F_EENS_8epilogue10collective18CollectiveEpilogueINS1I_23Sm100TmaWarpSpecializedILi1ELi1ELi32ELb0ELb0EEEJNS5_IJSG_SG_SG_EEENS5_IJNSW_ISG_SC_EES1O_EEESI_SJ_SI_SJ_NS1I_6fusion15FusionCallbacksIS1M_NS1Q_17LinearCombinationISI_fSI_fLNS_15FloatRoundStyleE2EEES1N_S1P_JEEENS4_5SM1004TMEM4LOAD26SM100_TMEM_LOAD_32dp32b32xENS4_13SM90_TMA_LOADES1E_NS4_39AutoVectorizingCopyWithAssumedAlignmentILi128EEENS4_14SM90_TMA_STOREES1E_S22_S22_EEEvvEEEEvNT_6ParamsE)
	.align		4
        /*000c*/ 	.word	index@(__assertfail)
	.align		4
        /*0010*/ 	.word	0x00000000
	.align		4
        /*0014*/ 	.word	0xfffffffe
	.align		4
        /*0018*/ 	.word	0x00000000
	.align		4
        /*001c*/ 	.word	0xfffffffd
	.align		4
        /*0020*/ 	.word	0x00000000
	.align		4
        /*0024*/ 	.word	0xfffffffc


//--------------------- .nv.constant4             --------------------------
	.section	.nv.constant4,"a",@progbits
	.align	8
	.align		8
.nv.constant4:
        /*0000*/ 	.dword	__assertfail
	.align		8
        /*0008*/ 	.dword	__unnamed_1
	.align		8
        /*0010*/ 	.dword	__unnamed_2
	.align		8
        /*0018*/ 	.dword	_ZN39_INTERNAL_5c1937e2_4_k_cu_80915382_83914cuda3std3__45__cpo5beginE
	.align		8
        /*0020*/ 	.dword	_ZN39_INTERNAL_5c1937e2_4_k_cu_80915382_83914cuda3std3__45__cpo3endE
	.align		8
        /*0028*/ 	.dword	_ZN39_INTERNAL_5c1937e2_4_k_cu_80915382_83914cuda3std3__45__cpo6cbeginE
	.align		8
        /*0030*/ 	.dword	_ZN39_INTERNAL_5c1937e2_4_k_cu_80915382_83914cuda3std3__45__cpo4cendE
	.align		8
        /*0038*/ 	.dword	_ZN39_INTERNAL_5c1937e2_4_k_cu_80915382_83914cuda3std3__441_GLOBAL__N__5c1937e2_4_k_cu_80915382_83916ignoreE
	.align		8
        /*0040*/ 	.dword	_ZN39_INTERNAL_5c1937e2_4_k_cu_80915382_83914cuda3std3__419piecewise_constructE
	.align		8
        /*0048*/ 	.dword	_ZN39_INTERNAL_5c1937e2_4_k_cu_80915382_83914cuda3std3__48in_placeE
	.align		8
        /*0050*/ 	.dword	_ZN39_INTERNAL_5c1937e2_4_k_cu_80915382_83914cuda3std6ranges3__45__cpo4swapE
	.align		8
        /*0058*/ 	.dword	_ZN39_INTERNAL_5c1937e2_4_k_cu_80915382_83914cuda3std6ranges3__45__cpo9iter_moveE
	.align		8
        /*0060*/ 	.dword	_ZN39_INTERNAL_5c1937e2_4_k_cu_80915382_83914cute7productE
	.align		8
        /*0068*/ 	.dword	_ZN39_INTERNAL_5c1937e2_4_k_cu_80915382_83914cute1_E
	.align		8
        /*0070*/ 	.dword	$str$25
	.align		8
        /*0078*/ 	.dword	$str$26
	.align		8
        /*0080*/ 	.dword	$str$27
	.align		8
        /*0088*/ 	.dword	$str$28


//--------------------- .text._ZN7cutlass13device_kernelINS_4gemm6kernel13GemmUniversalIN4cute5tupleIJiiiiEEENS1_10collective13CollectiveMmaINS1_35MainloopSm100TmaUmmaWarpSpecializedILi4ELi2ELi4ENS5_IJNS4_1CILi2EEESB_NSA_ILi1EEEEEEEENS5_IJNSA_ILi128EEENSA_ILi64EEESG_EEENS_12float_e4m3_tENS5_IJlSC_lEEESI_SJ_NS4_8TiledMMAINS4_8MMA_AtomIJNS4_10MMA_TraitsINS4_25SM100_MMA_F8F6F4_2x1SM_SSEJSI_SI_fSF_SG_NS4_17integral_constantINS4_4UMMA5MajorELSQ_0EEESR_NSO_INSP_7ScaleInELSS_0EEEST_EEEEEENS4_6LayoutINS5_IJSC_SC_SC_EEENS5_IJNSA_ILi0EEESY_SY_EEEEENS5_IJNS4_10UnderscoreES11_S11_EEEEENS4_28SM100_TMA_2SM_LOAD_MULTICASTENS4_14ComposedLayoutINS4_7SwizzleILi2ELi4ELi3EEENS4_18smem_ptr_flag_bitsILi8EEENSW_INS5_IJNSA_ILi8EEESG_EEENS5_IJSG_SC_EEEEEEEvNS4_8identityENS4_18SM100_TMA_2SM_LOADES1E_vS1F_EENS_8epilogue10collective18CollectiveEpilogueINS1I_23Sm100TmaWarpSpecializedILi1ELi1ELi32ELb0ELb0EEEJNS5_IJSG_SG_SG_EEENS5_IJNSW_ISG_SC_EES1O_EEESI_SJ_SI_SJ_NS1I_6fusion15FusionCallbacksIS1M_NS1Q_17LinearCombinationISI_fSI_fLNS_15FloatRoundStyleE2EEES1N_S1P_JEEENS4_5SM1004TMEM4LOAD26SM100_TMEM_LOAD_32dp32b32xENS4_13SM90_TMA_LOADES1E_NS4_39AutoVectorizingCopyWithAssumedAlignmentILi128EEENS4_14SM90_TMA_STOREES1E_S22_S22_EEEvvEEEEvNT_6ParamsE --------------------------
	.section	.text._ZN7cutlass13device_kernelINS_4gemm6kernel13GemmUniversalIN4cute5tupleIJiiiiEEENS1_10collective13CollectiveMmaINS1_35MainloopSm100TmaUmmaWarpSpecializedILi4ELi2ELi4ENS5_IJNS4_1CILi2EEESB_NSA_ILi1EEEEEEEENS5_IJNSA_ILi128EEENSA_ILi64EEESG_EEENS_12float_e4m3_tENS5_IJlSC_lEEESI_SJ_NS4_8TiledMMAINS4_8MMA_AtomIJNS4_10MMA_TraitsINS4_25SM100_MMA_F8F6F4_2x1SM_SSEJSI_SI_fSF_SG_NS4_17integral_constantINS4_4UMMA5MajorELSQ_0EEESR_NSO_INSP_7ScaleInELSS_0EEEST_EEEEEENS4_6LayoutINS5_IJSC_SC_SC_EEENS5_IJNSA_ILi0EEESY_SY_EEEEENS5_IJNS4_10UnderscoreES11_S11_EEEEENS4_28SM100_TMA_2SM_LOAD_MULTICASTENS4_14ComposedLayoutINS4_7SwizzleILi2ELi4ELi3EEENS4_18smem_ptr_flag_bitsILi8EEENSW_INS5_IJNSA_ILi8EEESG_EEENS5_IJSG_SC_EEEEEEEvNS4_8identityENS4_18SM100_TMA_2SM_LOADES1E_vS1F_EENS_8epilogue10collective18CollectiveEpilogueINS1I_23Sm100TmaWarpSpecializedILi1ELi1ELi32ELb0ELb0EEEJNS5_IJSG_SG_SG_EEENS5_IJNSW_ISG_SC_EES1O_EEESI_SJ_SI_SJ_NS1I_6fusion15FusionCallbacksIS1M_NS1Q_17LinearCombinationISI_fSI_fLNS_15FloatRoundStyleE2EEES1N_S1P_JEEENS4_5SM1004TMEM4LOAD26SM100_TMEM_LOAD_32dp32b32xENS4_13SM90_TMA_LOADES1E_NS4_39AutoVectorizingCopyWithAssumedAlignmentILi128EEENS4_14SM90_TMA_STOREES1E_S22_S22_EEEvvEEEEvNT_6ParamsE,"ax",@progbits
	.align	128
.text._ZN7cutlass13device_kernelINS_4gemm6kernel13GemmUniversalIN4cute5tupleIJiiiiEEENS1_10collective13CollectiveMmaINS1_35MainloopSm100TmaUmmaWarpSpecializedILi4ELi2ELi4ENS5_IJNS4_1CILi2EEESB_NSA_ILi1EEEEEEEENS5_IJNSA_ILi128EEENSA_ILi64EEESG_EEENS_12float_e4m3_tENS5_IJlSC_lEEESI_SJ_NS4_8TiledMMAINS4_8MMA_AtomIJNS4_10MMA_TraitsINS4_25SM100_MMA_F8F6F4_2x1SM_SSEJSI_SI_fSF_SG_NS4_17integral_constantINS4_4UMMA5MajorELSQ_0EEESR_NSO_INSP_7ScaleInELSS_0EEEST_EEEEEENS4_6LayoutINS5_IJSC_SC_SC_EEENS5_IJNSA_ILi0EEESY_SY_EEEEENS5_IJNS4_10UnderscoreES11_S11_EEEEENS4_28SM100_TMA_2SM_LOAD_MULTICASTENS4_14ComposedLayoutINS4_7SwizzleILi2ELi4ELi3EEENS4_18smem_ptr_flag_bitsILi8EEENSW_INS5_IJNSA_ILi8EEESG_EEENS5_IJSG_SC_EEEEEEEvNS4_8identityENS4_18SM100_TMA_2SM_LOADES1E_vS1F_EENS_8epilogue10collective18CollectiveEpilogueINS1I_23Sm100TmaWarpSpecializedILi1ELi1ELi32ELb0ELb0EEEJNS5_IJSG_SG_SG_EEENS5_IJNSW_ISG_SC_EES1O_EEESI_SJ_SI_SJ_NS1I_6fusion15FusionCallbacksIS1M_NS1Q_17LinearCombinationISI_fSI_fLNS_15FloatRoundStyleE2EEES1N_S1P_JEEENS4_5SM1004TMEM4LOAD26SM100_TMEM_LOAD_32dp32b32xENS4_13SM90_TMA_LOADES1E_NS4_39AutoVectorizingCopyWithAssumedAlignmentILi128EEENS4_14SM90_TMA_STOREES1E_S22_S22_EEEvvEEEEvNT_6ParamsE:
        .type           _ZN7cutlass13device_kernelINS_4gemm6kernel13GemmUniversalIN4cute5tupleIJiiiiEEENS1_10collective13CollectiveMmaINS1_35MainloopSm100TmaUmmaWarpSpecializedILi4ELi2ELi4ENS5_IJNS4_1CILi2EEESB_NSA_ILi1EEEEEEEENS5_IJNSA_ILi128EEENSA_ILi64EEESG_EEENS_12float_e4m3_tENS5_IJlSC_lEEESI_SJ_NS4_8TiledMMAINS4_8MMA_AtomIJNS4_10MMA_TraitsINS4_25SM100_MMA_F8F6F4_2x1SM_SSEJSI_SI_fSF_SG_NS4_17integral_constantINS4_4UMMA5MajorELSQ_0EEESR_NSO_INSP_7ScaleInELSS_0EEEST_EEEEEENS4_6LayoutINS5_IJSC_SC_SC_EEENS5_IJNSA_ILi0EEESY_SY_EEEEENS5_IJNS4_10UnderscoreES11_S11_EEEEENS4_28SM100_TMA_2SM_LOAD_MULTICASTENS4_14ComposedLayoutINS4_7SwizzleILi2ELi4ELi3EEENS4_18smem_ptr_flag_bitsILi8EEENSW_INS5_IJNSA_ILi8EEESG_EEENS5_IJSG_SC_EEEEEEEvNS4_8identityENS4_18SM100_TMA_2SM_LOADES1E_vS1F_EENS_8epilogue10collective18CollectiveEpilogueINS1I_23Sm100TmaWarpSpecializedILi1ELi1ELi32ELb0ELb0EEEJNS5_IJSG_SG_SG_EEENS5_IJNSW_ISG_SC_EES1O_EEESI_SJ_SI_SJ_NS1I_6fusion15FusionCallbacksIS1M_NS1Q_17LinearCombinationISI_fSI_fLNS_15FloatRoundStyleE2EEES1N_S1P_JEEENS4_5SM1004TMEM4LOAD26SM100_TMEM_LOAD_32dp32b32xENS4_13SM90_TMA_LOADES1E_NS4_39AutoVectorizingCopyWithAssumedAlignmentILi128EEENS4_14SM90_TMA_STOREES1E_S22_S22_EEEvvEEEEvNT_6ParamsE,@function
        .size           _ZN7cutlass13device_kernelINS_4gemm6kernel13GemmUniversalIN4cute5tupleIJiiiiEEENS1_10collective13CollectiveMmaINS1_35MainloopSm100TmaUmmaWarpSpecializedILi4ELi2ELi4ENS5_IJNS4_1CILi2EEESB_NSA_ILi1EEEEEEEENS5_IJNSA_ILi128EEENSA_ILi64EEESG_EEENS_12float_e4m3_tENS5_IJlSC_lEEESI_SJ_NS4_8TiledMMAINS4_8MMA_AtomIJNS4_10MMA_TraitsINS4_25SM100_MMA_F8F6F4_2x1SM_SSEJSI_SI_fSF_SG_NS4_17integral_constantINS4_4UMMA5MajorELSQ_0EEESR_NSO_INSP_7ScaleInELSS_0EEEST_EEEEEENS4_6LayoutINS5_IJSC_SC_SC_EEENS5_IJNSA_ILi0EEESY_SY_EEEEENS5_IJNS4_10UnderscoreES11_S11_EEEEENS4_28SM100_TMA_2SM_LOAD_MULTICASTENS4_14ComposedLayoutINS4_7SwizzleILi2ELi4ELi3EEENS4_18smem_ptr_flag_bitsILi8EEENSW_INS5_IJNSA_ILi8EEESG_EEENS5_IJSG_SC_EEEEEEEvNS4_8identityENS4_18SM100_TMA_2SM_LOADES1E_vS1F_EENS_8epilogue10collective18CollectiveEpilogueINS1I_23Sm100TmaWarpSpecializedILi1ELi1ELi32ELb0ELb0EEEJNS5_IJSG_SG_SG_EEENS5_IJNSW_ISG_SC_EES1O_EEESI_SJ_SI_SJ_NS1I_6fusion15FusionCallbacksIS1M_NS1Q_17LinearCombinationISI_fSI_fLNS_15FloatRoundStyleE2EEES1N_S1P_JEEENS4_5SM1004TMEM4LOAD26SM100_TMEM_LOAD_32dp32b32xENS4_13SM90_TMA_LOADES1E_NS4_39AutoVectorizingCopyWithAssumedAlignmentILi128EEENS4_14SM90_TMA_STOREES1E_S22_S22_EEEvvEEEEvNT_6ParamsE,(.L_x_149 - _ZN7cutlass13device_kernelINS_4gemm6kernel13GemmUniversalIN4cute5tupleIJiiiiEEENS1_10collective13CollectiveMmaINS1_35MainloopSm100TmaUmmaWarpSpecializedILi4ELi2ELi4ENS5_IJNS4_1CILi2EEESB_NSA_ILi1EEEEEEEENS5_IJNSA_ILi128EEENSA_ILi64EEESG_EEENS_12float_e4m3_tENS5_IJlSC_lEEESI_SJ_NS4_8TiledMMAINS4_8MMA_AtomIJNS4_10MMA_TraitsINS4_25SM100_MMA_F8F6F4_2x1SM_SSEJSI_SI_fSF_SG_NS4_17integral_constantINS4_4UMMA5MajorELSQ_0EEESR_NSO_INSP_7ScaleInELSS_0EEEST_EEEEEENS4_6LayoutINS5_IJSC_SC_SC_EEENS5_IJNSA_ILi0EEESY_SY_EEEEENS5_IJNS4_10UnderscoreES11_S11_EEEEENS4_28SM100_TMA_2SM_LOAD_MULTICASTENS4_14ComposedLayoutINS4_7SwizzleILi2ELi4ELi3EEENS4_18smem_ptr_flag_bitsILi8EEENSW_INS5_IJNSA_ILi8EEESG_EEENS5_IJSG_SC_EEEEEEEvNS4_8identityENS4_18SM100_TMA_2SM_LOADES1E_vS1F_EENS_8epilogue10collective18CollectiveEpilogueINS1I_23Sm100TmaWarpSpecializedILi1ELi1ELi32ELb0ELb0EEEJNS5_IJSG_SG_SG_EEENS5_IJNSW_ISG_SC_EES1O_EEESI_SJ_SI_SJ_NS1I_6fusion15FusionCallbacksIS1M_NS1Q_17LinearCombinationISI_fSI_fLNS_15FloatRoundStyleE2EEES1N_S1P_JEEENS4_5SM1004TMEM4LOAD26SM100_TMEM_LOAD_32dp32b32xENS4_13SM90_TMA_LOADES1E_NS4_39AutoVectorizingCopyWithAssumedAlignmentILi128EEENS4_14SM90_TMA_STOREES1E_S22_S22_EEEvvEEEEvNT_6ParamsE)
        .other          _ZN7cutlass13device_kernelINS_4gemm6kernel13GemmUniversalIN4cute5tupleIJiiiiEEENS1_10collective13CollectiveMmaINS1_35MainloopSm100TmaUmmaWarpSpecializedILi4ELi2ELi4ENS5_IJNS4_1CILi2EEESB_NSA_ILi1EEEEEEEENS5_IJNSA_ILi128EEENSA_ILi64EEESG_EEENS_12float_e4m3_tENS5_IJlSC_lEEESI_SJ_NS4_8TiledMMAINS4_8MMA_AtomIJNS4_10MMA_TraitsINS4_25SM100_MMA_F8F6F4_2x1SM_SSEJSI_SI_fSF_SG_NS4_17integral_constantINS4_4UMMA5MajorELSQ_0EEESR_NSO_INSP_7ScaleInELSS_0EEEST_EEEEEENS4_6LayoutINS5_IJSC_SC_SC_EEENS5_IJNSA_ILi0EEESY_SY_EEEEENS5_IJNS4_10UnderscoreES11_S11_EEEEENS4_28SM100_TMA_2SM_LOAD_MULTICASTENS4_14ComposedLayoutINS4_7SwizzleILi2ELi4ELi3EEENS4_18smem_ptr_flag_bitsILi8EEENSW_INS5_IJNSA_ILi8EEESG_EEENS5_IJSG_SC_EEEEEEEvNS4_8identityENS4_18SM100_TMA_2SM_LOADES1E_vS1F_EENS_8epilogue10collective18CollectiveEpilogueINS1I_23Sm100TmaWarpSpecializedILi1ELi1ELi32ELb0ELb0EEEJNS5_IJSG_SG_SG_EEENS5_IJNSW_ISG_SC_EES1O_EEESI_SJ_SI_SJ_NS1I_6fusion15FusionCallbacksIS1M_NS1Q_17LinearCombinationISI_fSI_fLNS_15FloatRoundStyleE2EEES1N_S1P_JEEENS4_5SM1004TMEM4LOAD26SM100_TMEM_LOAD_32dp32b32xENS4_13SM90_TMA_LOADES1E_NS4_39AutoVectorizingCopyWithAssumedAlignmentILi128EEENS4_14SM90_TMA_STOREES1E_S22_S22_EEEvvEEEEvNT_6ParamsE,@"STO_CUDA_ENTRY STV_DEFAULT"
_ZN7cutlass13device_kernelINS_4gemm6kernel13GemmUniversalIN4cute5tupleIJiiiiEEENS1_10collective13CollectiveMmaINS1_35MainloopSm100TmaUmmaWarpSpecializedILi4ELi2ELi4ENS5_IJNS4_1CILi2EEESB_NSA_ILi1EEEEEEEENS5_IJNSA_ILi128EEENSA_ILi64EEESG_EEENS_12float_e4m3_tENS5_IJlSC_lEEESI_SJ_NS4_8TiledMMAINS4_8MMA_AtomIJNS4_10MMA_TraitsINS4_25SM100_MMA_F8F6F4_2x1SM_SSEJSI_SI_fSF_SG_NS4_17integral_constantINS4_4UMMA5MajorELSQ_0EEESR_NSO_INSP_7ScaleInELSS_0EEEST_EEEEEENS4_6LayoutINS5_IJSC_SC_SC_EEENS5_IJNSA_ILi0EEESY_SY_EEEEENS5_IJNS4_10UnderscoreES11_S11_EEEEENS4_28SM100_TMA_2SM_LOAD_MULTICASTENS4_14ComposedLayoutINS4_7SwizzleILi2ELi4ELi3EEENS4_18smem_ptr_flag_bitsILi8EEENSW_INS5_IJNSA_ILi8EEESG_EEENS5_IJSG_SC_EEEEEEEvNS4_8identityENS4_18SM100_TMA_2SM_LOADES1E_vS1F_EENS_8epilogue10collective18CollectiveEpilogueINS1I_23Sm100TmaWarpSpecializedILi1ELi1ELi32ELb0ELb0EEEJNS5_IJSG_SG_SG_EEENS5_IJNSW_ISG_SC_EES1O_EEESI_SJ_SI_SJ_NS1I_6fusion15FusionCallbacksIS1M_NS1Q_17LinearCombinationISI_fSI_fLNS_15FloatRoundStyleE2EEES1N_S1P_JEEENS4_5SM1004TMEM4LOAD26SM100_TMEM_LOAD_32dp32b32xENS4_13SM90_TMA_LOADES1E_NS4_39AutoVectorizingCopyWithAssumedAlignmentILi128EEENS4_14SM90_TMA_STOREES1E_S22_S22_EEEvvEEEEvNT_6ParamsE:
[----:B------:R-:W1:Y:S01]  /*0000*/  LDC R1, c[0x0][0x37c] ;  /* 0x0000df00ff017b82 */ /* 0x000e620000000800 */
[----:B------:R-:W2:Y:S01]  /*0010*/  S2R R69, SR_TID.X ;  /* 0x0000000000457919 */ /* 0x000ea20000002100 */
[----:B------:R-:W3:Y:S06]  /*0020*/  LDCU.64 UR8, c[0x0][0x890] ;  /* 0x00011200ff0877ac */ /* 0x000eec0008000a00 */
[----:B------:R-:W4:Y:S01]  /*0030*/  S2UR UR4, SR_CgaCtaId ;  /* 0x00000000000479c3 */ /* 0x000f220000008800 */
[----:B------:R-:W-:Y:S02]  /*0040*/  PRMT R80, RZ, 0x7610, R80 ;  /* 0x00007610ff507816 */ /* 0x000fe40000000050 */
[----:B------:R-:W-:Y:S01]  /*0050*/  ELECT P1, URZ, PT ;  /* 0x0000000000ff782f */ /* 0x000fe20003820000 */
[----:B---3--:R-:W-:-:S04]  /*0060*/  UISETP.NE.U32.AND UP0, UPT, UR8, URZ, UPT ;  /* 0x000000ff0800728c */ /* 0x008fc8000bf05070 */
[----:B------:R-:W-:Y:S02]  /*0070*/  UISETP.NE.AND.EX UP0, UPT, UR9, URZ, UPT, UP0 ;  /* 0x000000ff0900728c */ /* 0x000fe4000bf05300 */
[----:B----4-:R-:W-:Y:S02]  /*0080*/  ULOP3.LUT UR33, UR4, 0x1, URZ, 0xc0, !UPT ;  /* 0x0000000104217892 */ /* 0x010fe4000f8ec0ff */
[----:B------:R-:W-:Y:S01]  /*0090*/  ULOP3.LUT UR35, UR4, 0x1, URZ, 0x3c, !UPT ;  /* 0x0000000104237892 */ /* 0x000fe2000f8e3cff */
[----:B--2---:R-:W-:-:S05]  /*00a0*/  SHF.R.U32.HI R81, RZ, 0x5, R69 ;  /* 0x00000005ff517819 */ /* 0x004fca0000011645 */
[----:B------:R-:W2:Y:S02]  /*00b0*/  SHFL.IDX PT, R0, R81, RZ, 0x1f ;  /* 0x00001fff51007589 */ /* 0x000ea400000e0000 */
[----:B--2---:R-:W-:Y:S01]  /*00c0*/  R2UR UR13, R0 ;  /* 0x00000000000d72ca */ /* 0x004fe200000e0000 */
[----:B-1----:R-:W-:-:S14]  /*00d0*/  BRA.U UP0, `(.L_x_0) ;  /* 0x0000000100307547 */ /* 0x002fdc000b800000 */
[----:B------:R-:W1:Y:S02]  /*00e0*/  LDCU.64 UR4, c[0x0][0x888] ;  /* 0x00011100ff0477ac */ /* 0x000e640008000a00 */
[----:B-1----:R-:W-:-:S04]  /*00f0*/  UISETP.NE.U32.AND UP0, UPT, UR4, URZ, UPT ;  /* 0x000000ff0400728c */ /* 0x002fc8000bf05070 */
[----:B------:R-:W-:-:S09]  /*0100*/  UISETP.NE.AND.EX UP0, UPT, UR5, URZ, UPT, UP0 ;  /* 0x000000ff0500728c */ /* 0x000fd2000bf05300 */
[----:B------:R-:W-:Y:S05]  /*0110*/  BRA.U !UP0, `(.L_x_1) ;  /* 0x0000000108147547 */ /* 0x000fea000b800000 */
[----:B------:R-:W1:Y:S01]  /*0120*/  LDC.64 R2, c[0x0][0x888] ;  /* 0x00022200ff027b82 */ /* 0x000e620000000a00 */
[----:B------:R-:W1:Y:S02]  /*0130*/  LDCU.64 UR4, c[0x0][0x358] ;  /* 0x00006b00ff0477ac */ /* 0x000e640008000a00 */
[----:B-1----:R1:W5:Y:S01]  /*0140*/  LDG.E R39, desc[UR4][R2.64] ;  /* 0x0000000402277981 */ /* 0x002362000c1e1900 */
[----:B------:R-:W-:Y:S01]  /*0150*/  HFMA2 R80, -RZ, RZ, 0, 5.9604644775390625e-08 ;  /* 0x00000001ff507431 */ /* 0x000fe200000001ff */
[----:B------:R-:W-:Y:S05]  /*0160*/  BRA `(.L_x_0) ;  /* 0x00000000000c7947 */ /* 0x000fea0003800000 */
.L_x_1:
[----:B------:R-:W1:Y:S01]  /*0170*/  LDCU UR4, c[0x0][0x880] ;  /* 0x00011000ff0477ac */ /* 0x000e620008000800 */
[----:B------:R-:W-:Y:S01]  /*0180*/  HFMA2 R80, -RZ, RZ, 0, 5.9604644775390625e-08 ;  /* 0x00000001ff507431 */ /* 0x000fe200000001ff */
[----:B-1----:R-:W-:-:S07]  /*0190*/  MOV R39, UR4 ;  /* 0x0000000400277c02 */ /* 0x002fce0008000f00 */
.L_x_0:
[----:B------:R-:W2:Y:S02]  /*01a0*/  LDCU.64 UR4, c[0x0][0x8b0] ;  /* 0x00011600ff0477ac */ /* 0x000ea40008000a00 */
[----:B--2---:R-:W-:-:S04]  /*01b0*/  UISETP.NE.U32.AND UP0, UPT, UR4, URZ, UPT ;  /* 0x000000ff0400728c */ /* 0x004fc8000bf05070 */
[----:B------:R-:W-:-:S09]  /*01c0*/  UISETP.NE.AND.EX UP0, UPT, UR5, URZ, UPT, UP0 ;  /* 0x000000ff0500728c */ /* 0x000fd2000bf05300 */
[----:B------:R-:W-:Y:S05]  /*01d0*/  BRA.U UP0, `(.L_x_2) ;  /* 0x0000000100287547 */ /* 0x000fea000b800000 */
[----:B------:R-:W2:Y:S02]  /*01e0*/  LDCU.64 UR4, c[0x0][0x8a8] ;  /* 0x00011500ff0477ac */ /* 0x000ea40008000a00 */
[----:B--2---:R-:W-:-:S04]  /*01f0*/  UISETP.NE.U32.AND UP0, UPT, UR4, URZ, UPT ;  /* 0x000000ff0400728c */ /* 0x004fc8000bf05070 */
[----:B------:R-:W-:-:S09]  /*0200*/  UISETP.NE.AND.EX UP0, UPT, UR5, URZ, UPT, UP0 ;  /* 0x000000ff0500728c */ /* 0x000fd2000bf05300 */
[----:B------:R-:W-:Y:S05]  /*0210*/  BRA.U !UP0, `(.L_x_3) ;  /* 0x0000000108107547 */ /* 0x000fea000b800000 */
[----:B-1----:R-:W1:Y:S01]  /*0220*/  LDC.64 R2, c[0x0][0x8a8] ;  /* 0x00022a00ff027b82 */ /* 0x002e620000000a00 */
[----:B------:R-:W1:Y:S02]  /*0230*/  LDCU.64 UR4, c[0x0][0x358] ;  /* 0x00006b00ff0477ac */ /* 0x000e640008000a00 */
[----:B-1----:R2:W5:Y:S01]  /*0240*/  LDG.E R38, desc[UR4][R2.64] ;  /* 0x0000000402267981 */ /* 0x002562000c1e1900 */
[----:B------:R-:W-:Y:S05]  /*0250*/  BRA `(.L_x_2) ;  /* 0x0000000000087947 */ /* 0x000fea0003800000 */
.L_x_3:
[----:B------:R-:W2:Y:S02]  /*0260*/  LDCU UR4, c[0x0][0x8a0] ;  /* 0x00011400ff0477ac */ /* 0x000ea40008000800 */
[----:B--2---:R-:W-:Y:S02]  /*0270*/  MOV R38, UR4 ;  /* 0x0000000400267c02 */ /* 0x004fe40008000f00 */
.L_x_2:
[----:B------:R-:W-:Y:S01]  /*0280*/  IMAD.U32 R0, RZ, RZ, UR13 ;  /* 0x0000000dff007e24 */ /* 0x000fe2000f8e00ff */
[----:B------:R-:W-:Y:S04]  /*0290*/  BSSY.RECONVERGENT B0, `(.L_x_4) ;  /* 0x000000c000007945 */ /* 0x000fe80003800200 */
[C---:B------:R-:W-:Y:S02]  /*02a0*/  ISETP.NE.OR P2, PT, R0.reuse, 0x1, !P1 ;  /* 0x000000010000780c */ /* 0x040fe40004f45670 */
[----:B------:R-:W-:-:S11]  /*02b0*/  ISETP.NE.OR P0, PT, R0, 0x3, !P1 ;  /* 0x000000030000780c */ /* 0x000fd60004f05670 */
[----:B------:R-:W-:Y:S05]  /*02c0*/  @P2 BRA `(.L_x_5) ;  /* 0x0000000000202947 */ /* 0x000fea0003800000 */
[----:B------:R-:W3:Y:S02]  /*02d0*/  LDCU.64 UR4, c[0x0][0x348] ;  /* 0x00006900ff0477ac */ /* 0x000ee40008000a00 */
[----:B---3--:R-:W-:Y:S02]  /*02e0*/  UIADD3 UR6, UP1, UPT, UR4, 0x80, URZ ;  /* 0x0000008004067890 */ /* 0x008fe4000ff3e0ff */
[----:B------:R-:W-:Y:S02]  /*02f0*/  UIADD3 UR4, UP0, UPT, UR4, 0x180, URZ ;  /* 0x0000018004047890 */ /* 0x000fe4000ff1e0ff */
[----:B------:R-:W-:Y:S02]  /*0300*/  UIADD3.X UR7, UPT, UPT, URZ, UR5, URZ, UP1, !UPT ;  /* 0x00000005ff077290 */ /* 0x000fe40008ffe4ff */
[----:B------:R-:W-:-:S07]  /*0310*/  UIADD3.X UR5, UPT, UPT, URZ, UR5, URZ, UP0, !UPT ;  /* 0x00000005ff057290 */ /* 0x000fce00087fe4ff */
[----:B------:R3:W-:Y:S02]  /*0320*/  UTMACCTL.PF [UR6] ;  /* 0x00000000060079b9 */ /* 0x0007e40008040000 */
[----:B------:R3:W-:Y:S02]  /*0330*/  UTMACCTL.PF [UR4] ;  /* 0x00000000040079b9 */ /* 0x0007e40008040000 */
[----:B---3--:R-:W-:Y:S01]  /*0340*/  NOP ;  /* 0x0000000000007918 */ /* 0x008fe20000000000 */
.L_x_5:
[----:B------:R-:W-:Y:S05]  /*0350*/  BSYNC.RECONVERGENT B0 ;  /* 0x0000000000007941 */ /* 0x000fea0003800200 */
.L_x_4:
[----:B------:R-:W-:Y:S04]  /*0360*/  BSSY.RECONVERGENT B0, `(.L_x_6) ;  /* 0x000000a000007945 */ /* 0x000fe80003800200 */
        /* <DEDUP_REMOVED lines=9> */
.L_x_7:
[----:B------:R-:W-:Y:S05]  /*0400*/  BSYNC.RECONVERGENT B0 ;  /* 0x0000000000007941 */ /* 0x000fea0003800200 */
.L_x_6:
[----:B------:R-:W3:Y:S01]  /*0410*/  LDCU.64 UR4, c[0x0][0x888] ;  /* 0x00011100ff0477ac */ /* 0x000ee20008000a00 */
[----:B------:R-:W-:Y:S02]  /*0420*/  UISETP.EQ.U32.AND UP1, UPT, UR8, URZ, UPT ;  /* 0x000000ff0800728c */ /* 0x000fe4000bf22070 */
[----:B------:R-:W-:Y:S02]  /*0430*/  UPLOP3.LUT UP3, UPT, UPT, UPT, UPT, 0x80, 0x8 ;  /* 0x000000000008789c */ /* 0x000fe40003f6f070 */
[----:B---3--:R-:W-:-:S04]  /*0440*/  UISETP.NE.U32.AND UP0, UPT, UR4, URZ, UPT ;  /* 0x000000ff0400728c */ /* 0x008fc8000bf05070 */
[----:B------:R-:W-:-:S04]  /*0450*/  UISETP.NE.AND.EX UP0, UPT, UR5, URZ, UPT, UP0 ;  /* 0x000000ff0500728c */ /* 0x000fc8000bf05300 */
[----:B------:R-:W-:-:S04]  /*0460*/  UISETP.EQ.OR.EX UP2, UPT, UR9, URZ, !UP0, UP1 ;  /* 0x000000ff0900728c */ /* 0x000fc8000c742710 */
[----:B------:R-:W-:-:S05]  /*0470*/  UP2UR UR60, UPR, URZ, 0x4 ;  /* 0x00000004ff3c7883 */ /* 0x000fca0008000000 */
[----:B------:R-:W-:Y:S07]  /*0480*/  BRA.U !UP2, `(.L_x_8) ;  /* 0x000000010a207547 */ /* 0x000fee000b800000 */
[----:B------:R-:W-:Y:S01]  /*0490*/  UISETP.NE.U32.AND UP1, UPT, UR8, URZ, UPT ;  /* 0x000000ff0800728c */ /* 0x000fe2000bf25070 */
[----:B-----5:R-:W-:Y:S01]  /*04a0*/  FSETP.NEU.AND P0, PT, R39, RZ, PT ;  /* 0x000000ff2700720b */ /* 0x020fe20003f0d000 */
[----:B------:R-:W-:Y:S02]  /*04b0*/  USEL UR4, URZ, 0xffffffff, UP0 ;  /* 0xffffffffff047887 */ /* 0x000fe40008000000 */
[----:B------:R-:W-:-:S10]  /*04c0*/  UISETP.NE.AND.EX UP1, UPT, UR9, URZ, UPT, UP1 ;  /* 0x000000ff0900728c */ /* 0x000fd4000bf25310 */
[----:B------:R-:W-:Y:S01]  /*04d0*/  VOTEU.ANY UP0, P0 ;  /* 0x0000000000ff7886 */ /* 0x000fe20000000100 */
[----:B------:R-:W-:-:S04]  /*04e0*/  @!UP1 USEL UR4, URZ, 0xffffffff, UP0 ;  /* 0xffffffffff049887 */ /* 0x000fc80008000000 */
[----:B------:R-:W-:-:S04]  /*04f0*/  ULOP3.LUT UR4, UR4, 0x1, URZ, 0xc0, !UPT ;  /* 0x0000000104047892 */ /* 0x000fc8000f8ec0ff */
[----:B------:R-:W-:-:S11]  /*0500*/  UISETP.NE.U32.AND UP3, UPT, UR4, 0x1, UPT ;  /* 0x000000010400788c */ /* 0x000fd6000bf65070 */
.L_x_8:
[----:B------:R-:W3:Y:S01]  /*0510*/  SHFL.IDX PT, R0, R81, RZ, 0x1f ;  /* 0x00001fff51007589 */ /* 0x000ee200000e0000 */
[----:B------:R-:W-:-:S04]  /*0520*/  UISETP.NE.AND UP0, UPT, UR13, 0x2, UPT ;  /* 0x000000020d00788c */ /* 0x000fc8000bf05270 */
[----:B------:R-:W-:Y:S02]  /*0530*/  UISETP.EQ.AND UP1, UPT, UR33, URZ, !UP0 ;  /* 0x000000ff2100728c */ /* 0x000fe4000c722270 */
[----:B------:R-:W-:-:S04]  /*0540*/  USEL UR34, URZ, 0x1, UP0 ;  /* 0x00000001ff227887 */ /* 0x000fc80008000000 */
[----:B------:R-:W-:Y:S02]  /*0550*/  PLOP3.LUT P3, PT, P1, PT, UP1, 0x80, 0x8 ;  /* 0x000000000008781c */ /* 0x000fe40000f6f018 */
[----:B---3--:R-:W-:-:S13]  /*0560*/  ISETP.NE.AND P0, PT, R0, RZ, PT ;  /* 0x000000ff0000720c */ /* 0x008fda0003f05270 */
[----:B------:R-:W-:Y:S05]  /*0570*/  @P0 BRA `(.L_x_9) ;  /* 0x0000000000580947 */ /* 0x000fea0003800000 */
[----:B------:R-:W3:Y:S01]  /*0580*/  S2UR UR5, SR_CgaCtaId ;  /* 0x00000000000579c3 */ /* 0x000ee20000008800 */
[----:B------:R-:W-:Y:S01]  /*0590*/  UMOV UR4, 0x400 ;  /* 0x0000040000047882 */ /* 0x000fe20000000000 */
[----:B------:R-:W-:Y:S01]  /*05a0*/  UMOV UR8, 0x1 ;  /* 0x0000000100087882 */ /* 0x000fe20000000000 */
[----:B------:R-:W-:Y:S01]  /*05b0*/  UMOV UR6, 0x2 ;  /* 0x0000000200067882 */ /* 0x000fe20000000000 */
[----:B------:R-:W-:-:S04]  /*05c0*/  UIADD3 UR8, UPT, UPT, -UR8, 0x100000, URZ ;  /* 0x0010000008087890 */ /* 0x000fc8000fffe1ff */
[----:B------:R-:W-:Y:S02]  /*05d0*/  USHF.L.U32 UR9, UR8, 0xb, URZ ;  /* 0x0000000b08097899 */ /* 0x000fe400080006ff */
[----:B------:R-:W-:Y:S02]  /*05e0*/  USHF.L.U32 UR8, UR8, 0x1, URZ ;  /* 0x0000000108087899 */ /* 0x000fe400080006ff */
[----:B------:R-:W-:-:S04]  /*05f0*/  UIADD3 UR6, UPT, UPT, -UR6, 0x100000, URZ ;  /* 0x0010000006067890 */ /* 0x000fc8000fffe1ff */
[----:B------:R-:W-:Y:S02]  /*0600*/  USHF.L.U32 UR7, UR6, 0xb, URZ ;  /* 0x0000000b06077899 */ /* 0x000fe400080006ff */
[----:B------:R-:W-:Y:S01]  /*0610*/  USHF.L.U32 UR6, UR6, 0x1, URZ ;  /* 0x0000000106067899 */ /* 0x000fe200080006ff */
[----:B------:R-:W-:Y:S01]  /*0620*/  ELECT P0, URZ, PT ;  /* 0x0000000000ff782f */ /* 0x000fe20003800000 */
[----:B---3--:R-:W-:Y:S01]  /*0630*/  ULEA UR4, UR5, UR4, 0x18 ;  /* 0x0000000405047291 */ /* 0x008fe2000f8ec0ff */
[----:B------:R-:W3:Y:S11]  /*0640*/  FENCE.VIEW.ASYNC.S ;  /* 0x00000000000073c6 */ /* 0x000ef60000000000 */
[----:B---3--:R3:W4:Y:S01]  /*0650*/  SYNCS.EXCH.64 URZ, [UR4], UR8 ;  /* 0x0000000804ff75b2 */ /* 0x0087220008000100 */
[----:B------:R3:W1:Y:S01]  /*0660*/  SYNCS.EXCH.64 URZ, [UR4+0x20], UR6 ;  /* 0x0000200604ff75b2 */ /* 0x0006620008000100 */
[----:B------:R3:W1:Y:S01]  /*0670*/  SYNCS.EXCH.64 URZ, [UR4+0x8], UR8 ;  /* 0x0000080804ff75b2 */ /* 0x0006620008000100 */
[----:B------:R3:W1:Y:S01]  /*0680*/  SYNCS.EXCH.64 URZ, [UR4+0x28], UR6 ;  /* 0x0000280604ff75b2 */ /* 0x0006620008000100 */
[----:B------:R3:W1:Y:S01]  /*0690*/  SYNCS.EXCH.64 URZ, [UR4+0x10], UR8 ;  /* 0x0000100804ff75b2 */ /* 0x0006620008000100 */
[----:B------:R3:W1:Y:S01]  /*06a0*/  SYNCS.EXCH.64 URZ, [UR4+0x30], UR6 ;  /* 0x0000300604ff75b2 */ /* 0x0006620008000100 */
[----:B------:R3:W1:Y:S01]  /*06b0*/  SYNCS.EXCH.64 URZ, [UR4+0x18], UR8 ;  /* 0x0000180804ff75b2 */ /* 0x0006620008000100 */
[----:B------:R3:W1:Y:S01]  /*06c0*/  SYNCS.EXCH.64 URZ, [UR4+0x38], UR6 ;  /* 0x0000380604ff75b2 */ /* 0x0006620008000100 */
[----:B------:R-:W-:Y:S01]  /*06d0*/  NOP ;  /* 0x0000000000007918 */ /* 0x000fe20000000000 */
.L_x_9:
[----:B------:R-:W2:Y:S01]  /*06e0*/  SHFL.IDX PT, R0, R81, RZ, 0x1f ;  /* 0x00001fff51007589 */ /* 0x000ea200000e0000 */
[----:B------:R-:W-:Y:S01]  /*06f0*/  NOP ;  /* 0x0000000000007918 */ /* 0x000fe20000000000 */
[----:B--2---:R-:W-:-:S13]  /*0700*/  ISETP.NE.AND P0, PT, R0, 0x1, PT ;  /* 0x000000010000780c */ /* 0x004fda0003f05270 */
[----:B------:R-:W-:Y:S05]  /*0710*/  @P0 BRA `(.L_x_10) ;  /* 0x0000000000400947 */ /* 0x000fea0003800000 */
[----:B------:R-:W2:Y:S01]  /*0720*/  S2UR UR5, SR_CgaCtaId ;  /* 0x00000000000579c3 */ /* 0x000ea20000008800 */
[----:B---3--:R-:W-:Y:S01]  /*0730*/  UMOV UR4, 0x400 ;  /* 0x0000040000047882 */ /* 0x008fe20000000000 */
        /* <DEDUP_REMOVED lines=9> */
[----:B--2---:R-:W-:Y:S01]  /*07d0*/  ULEA UR4, UR5, UR4, 0x18 ;  /* 0x0000000405047291 */ /* 0x004fe2000f8ec0ff */
[----:B------:R-:W2:Y:S11]  /*07e0*/  FENCE.VIEW.ASYNC.S ;  /* 0x00000000000073c6 */ /* 0x000eb60000000000 */
[----:B--2---:R2:W3:Y:S01]  /*07f0*/  SYNCS.EXCH.64 URZ, [UR4+0x40], UR8 ;  /* 0x0000400804ff75b2 */ /* 0x0044e20008000100 */
[----:B------:R2:W1:Y:S01]  /*0800*/  SYNCS.EXCH.64 URZ, [UR4+0x48], UR6 ;  /* 0x0000480604ff75b2 */ /* 0x0004620008000100 */
[----:B------:R-:W-:Y:S01]  /*0810*/  NOP ;  /* 0x0000000000007918 */ /* 0x000fe20000000000 */
.L_x_10:
[----:B------:R-:W4:Y:S01]  /*0820*/  SHFL.IDX PT, R0, R81, RZ, 0x1f ;  /* 0x00001fff51007589 */ /* 0x000f2200000e0000 */
[----:B------:R-:W-:Y:S01]  /*0830*/  NOP ;  /* 0x0000000000007918 */ /* 0x000fe20000000000 */
[----:B----4-:R-:W-:-:S13]  /*0840*/  ISETP.NE.AND P0, PT, R0, 0x3, PT ;  /* 0x000000030000780c */ /* 0x010fda0003f05270 */
[----:B------:R-:W-:Y:S05]  /*0850*/  @P0 BRA `(.L_x_11) ;  /* 0x0000000000300947 */ /* 0x000fea0003800000 */
[----:B------:R-:W4:Y:S01]  /*0860*/  S2UR UR5, SR_CgaCtaId ;  /* 0x00000000000579c3 */ /* 0x000f220000008800 */
[----:B--23--:R-:W-:Y:S01]  /*0870*/  UMOV UR6, 0x400 ;  /* 0x0000040000067882 */ /* 0x00cfe20000000000 */
[----:B------:R-:W-:Y:S01]  /*0880*/  UMOV UR4, 0x20 ;  /* 0x0000002000047882 */ /* 0x000fe20000000000 */
[----:B------:R-:W-:Y:S01]  /*0890*/  ELECT P0, URZ, PT ;  /* 0x0000000000ff782f */ /* 0x000fe20003800000 */
[----:B----4-:R-:W-:Y:S02]  /*08a0*/  ULEA UR6, UR5, UR6, 0x18 ;  /* 0x0000000605067291 */ /* 0x010fe4000f8ec0ff */
[----:B------:R-:W-:-:S04]  /*08b0*/  UIADD3 UR4, UPT, UPT, -UR4, 0x100000, URZ ;  /* 0x0010000004047890 */ /* 0x000fc8000fffe1ff */
[----:B------:R-:W-:Y:S02]  /*08c0*/  USHF.L.U32 UR5, UR4, 0xb, URZ ;  /* 0x0000000b04057899 */ /* 0x000fe400080006ff */
[----:B------:R-:W-:Y:S01]  /*08d0*/  USHF.L.U32 UR4, UR4, 0x1, URZ ;  /* 0x0000000104047899 */ /* 0x000fe200080006ff */
[----:B------:R-:W2:Y:S11]  /*08e0*/  FENCE.VIEW.ASYNC.S ;  /* 0x00000000000073c6 */ /* 0x000eb60000000000 */
[----:B--2---:R4:W2:Y:S01]  /*08f0*/  SYNCS.EXCH.64 URZ, [UR6+0x50], UR4 ;  /* 0x0000500406ff75b2 */ /* 0x0048a20008000100 */
[----:B------:R4:W3:Y:S02]  /*0900*/  SYNCS.EXCH.64 URZ, [UR6+0x58], UR4 ;  /* 0x0000580406ff75b2 */ /* 0x0008e40008000100 */
[----:B----4-:R-:W-:Y:S01]  /*0910*/  NOP ;  /* 0x0000000000007918 */ /* 0x010fe20000000000 */
.L_x_11:
[----:B------:R-:W4:Y:S01]  /*0920*/  SHFL.IDX PT, R0, R81, RZ, 0x1f ;  /* 0x00001fff51007589 */ /* 0x000f2200000e0000 */
[----:B------:R-:W-:Y:S01]  /*0930*/  NOP ;  /* 0x0000000000007918 */ /* 0x000fe20000000000 */
[----:B----4-:R-:W-:-:S13]  /*0940*/  ISETP.NE.AND P0, PT, R0, 0x4, PT ;  /* 0x000000040000780c */ /* 0x010fda0003f05270 */
[----:B------:R-:W-:Y:S05]  /*0950*/  @P0 BRA `(.L_x_12) ;  /* 0x00000000004c0947 */ /* 0x000fea0003800000 */
[----:B------:R-:W4:Y:S01]  /*0960*/  S2UR UR5, SR_CgaCtaId ;  /* 0x00000000000579c3 */ /* 0x000f220000008800 */
[----:B--23--:R-:W-:Y:S01]  /*0970*/  UMOV UR4, 0x3a0 ;  /* 0x000003a000047882 */ /* 0x00cfe20000000000 */
[----:B------:R-:W-:Y:S01]  /*0980*/  UMOV UR6, 0x400 ;  /* 0x0000040000067882 */ /* 0x000fe20000000000 */
[----:B------:R-:W-:Y:S01]  /*0990*/  USEL UR4, UR4, 0x320, UP3 ;  /* 0x0000032004047887 */ /* 0x000fe20009800000 */
[----:B------:R-:W-:Y:S01]  /*09a0*/  UMOV UR8, 0x1 ;  /* 0x0000000100087882 */ /* 0x000fe20000000000 */
[----:B------:R-:W-:Y:S01]  /*09b0*/  ELECT P0, URZ, PT ;  /* 0x0000000000ff782f */ /* 0x000fe20003800000 */
[----:B------:R-:W-:-:S04]  /*09c0*/  UIADD3 UR8, UPT, UPT, -UR8, 0x100000, URZ ;  /* 0x0010000008087890 */ /* 0x000fc8000fffe1ff */
[----:B------:R-:W-:Y:S02]  /*09d0*/  USHF.L.U32 UR9, UR8, 0xb, URZ ;  /* 0x0000000b08097899 */ /* 0x000fe400080006ff */
[----:B------:R-:W-:Y:S02]  /*09e0*/  USHF.L.U32 UR8, UR8, 0x1, URZ ;  /* 0x0000000108087899 */ /* 0x000fe400080006ff */
[----:B----4-:R-:W-:Y:S02]  /*09f0*/  ULEA UR6, UR5, UR6, 0x18 ;  /* 0x0000000605067291 */ /* 0x010fe4000f8ec0ff */
[----:B------:R-:W-:-:S04]  /*0a00*/  UIADD3 UR4, UPT, UPT, -UR4, 0x100000, URZ ;  /* 0x0010000004047890 */ /* 0x000fc8000fffe1ff */
[----:B------:R-:W-:Y:S02]  /*0a10*/  USHF.L.U32 UR5, UR4, 0xb, URZ ;  /* 0x0000000b04057899 */ /* 0x000fe400080006ff */
[----:B------:R-:W-:Y:S01]  /*0a20*/  USHF.L.U32 UR4, UR4, 0x1, URZ ;  /* 0x0000000104047899 */ /* 0x000fe200080006ff */
[----:B------:R-:W2:Y:S03]  /*0a30*/  FENCE.VIEW.ASYNC.S ;  /* 0x00000000000073c6 */ /* 0x000ea60000000000 */
[----:B--2---:R4:W2:Y:S08]  /*0a40*/  SYNCS.EXCH.64 URZ, [UR6+0x60], UR8 ;  /* 0x0000600806ff75b2 */ /* 0x0048b00008000100 */
[----:B------:R4:W3:Y:S01]  /*0a50*/  SYNCS.EXCH.64 URZ, [UR6+0x70], UR4 ;  /* 0x0000700406ff75b2 */ /* 0x0008e20008000100 */
[----:B------:R4:W1:Y:S01]  /*0a60*/  SYNCS.EXCH.64 URZ, [UR6+0x68], UR8 ;  /* 0x0000680806ff75b2 */ /* 0x0008620008000100 */
[----:B------:R4:W1:Y:S02]  /*0a70*/  SYNCS.EXCH.64 URZ, [UR6+0x78], UR4 ;  /* 0x0000780406ff75b2 */ /* 0x0008640008000100 */
[----:B----4-:R-:W-:Y:S01]  /*0a80*/  NOP ;  /* 0x0000000000007918 */ /* 0x010fe20000000000 */
.L_x_12:
[----:B------:R-:W4:Y:S01]  /*0a90*/  SHFL.IDX PT, R0, R81, RZ, 0x1f ;  /* 0x00001fff51007589 */ /* 0x000f2200000e0000 */
[----:B------:R-:W-:Y:S01]  /*0aa0*/  NOP ;  /* 0x0000000000007918 */ /* 0x000fe20000000000 */
[----:B----4-:R-:W-:-:S13]  /*0ab0*/  ISETP.NE.AND P0, PT, R0, 0x5, PT ;  /* 0x000000050000780c */ /* 0x010fda0003f05270 */
[----:B------:R-:W-:Y:S05]  /*0ac0*/  @P0 BRA `(.L_x_13) ;  /* 0x0000000000580947 */ /* 0x000fea0003800000 */
[----:B------:R-:W4:Y:S01]  /*0ad0*/  S2UR UR5, SR_CgaCtaId ;  /* 0x00000000000579c3 */ /* 0x000f220000008800 */
[----:B--23--:R-:W-:Y:S01]  /*0ae0*/  UMOV UR4, 0x400 ;  /* 0x0000040000047882 */ /* 0x00cfe20000000000 */
        /* <DEDUP_REMOVED lines=9> */
[----:B----4-:R-:W-:Y:S01]  /*0b80*/  ULEA UR4, UR5, UR4, 0x18 ;  /* 0x0000000405047291 */ /* 0x010fe2000f8ec0ff */
[----:B------:R-:W2:Y:S11]  /*0b90*/  FENCE.VIEW.ASYNC.S ;  /* 0x00000000000073c6 */ /* 0x000eb60000000000 */
[----:B--2---:R4:W2:Y:S01]  /*0ba0*/  SYNCS.EXCH.64 URZ, [UR4+0x80], UR6 ;  /* 0x0000800604ff75b2 */ /* 0x0048a20008000100 */
[----:B------:R4:W3:Y:S01]  /*0bb0*/  SYNCS.EXCH.64 URZ, [UR4+0xa0], UR8 ;  /* 0x0000a00804ff75b2 */ /* 0x0008e20008000100 */
[----:B------:R4:W1:Y:S01]  /*0bc0*/  SYNCS.EXCH.64 URZ, [UR4+0x88], UR6 ;  /* 0x0000880604ff75b2 */ /* 0x0008620008000100 */
[----:B------:R4:W1:Y:S01]  /*0bd0*/  SYNCS.EXCH.64 URZ, [UR4+0xa8], UR8 ;  /* 0x0000a80804ff75b2 */ /* 0x0008620008000100 */
[----:B------:R4:W1:Y:S01]  /*0be0*/  SYNCS.EXCH.64 URZ, [UR4+0x90], UR6 ;  /* 0x0000900604ff75b2 */ /* 0x0008620008000100 */
[----:B------:R4:W1:Y:S01]  /*0bf0*/  SYNCS.EXCH.64 URZ, [UR4+0xb0], UR8 ;  /* 0x0000b00804ff75b2 */ /* 0x0008620008000100 */
[----:B------:R4:W1:Y:S01]  /*0c00*/  SYNCS.EXCH.64 URZ, [UR4+0x98], UR6 ;  /* 0x0000980604ff75b2 */ /* 0x0008620008000100 */
[----:B------:R4:W1:Y:S02]  /*0c10*/  SYNCS.EXCH.64 URZ, [UR4+0xb8], UR8 ;  /* 0x0000b80804ff75b2 */ /* 0x0008640008000100 */
[----:B----4-:R-:W-:Y:S01]  /*0c20*/  NOP ;  /* 0x0000000000007918 */ /* 0x010fe20000000000 */
.L_x_13:
[----:B------:R-:W4:Y:S01]  /*0c30*/  SHFL.IDX PT, R0, R81, RZ, 0x1f ;  /* 0x00001fff51007589 */ /* 0x000f2200000e0000 */
[----:B------:R-:W-:Y:S01]  /*0c40*/  ISETP.NE.OR P1, PT, RZ, UR13, !P1 ;  /* 0x0000000dff007c0c */ /* 0x000fe2000cf25670 */
[----:B------:R-:W-:Y:S01]  /*0c50*/  NOP ;  /* 0x0000000000007918 */ /* 0x000fe20000000000 */
[----:B----4-:R-:W-:-:S13]  /*0c60*/  ISETP.NE.AND P0, PT, R0, 0x3, PT ;  /* 0x000000030000780c */ /* 0x010fda0003f05270 */
[----:B------:R-:W-:Y:S05]  /*0c70*/  @P0 BRA `(.L_x_14) ;  /* 0x0000000000380947 */ /* 0x000fea0003800000 */
[----:B------:R-:W4:Y:S01]  /*0c80*/  S2UR UR5, SR_CgaCtaId ;  /* 0x00000000000579c3 */ /* 0x000f220000008800 */
[----:B--23--:R-:W-:Y:S01]  /*0c90*/  UMOV UR4, 0x400 ;  /* 0x0000040000047882 */ /* 0x00cfe20000000000 */
[----:B------:R-:W-:Y:S01]  /*0ca0*/  UMOV UR6, 0x20 ;  /* 0x0000002000067882 */ /* 0x000fe20000000000 */
[----:B------:R-:W-:Y:S01]  /*0cb0*/  ELECT P0, URZ, PT ;  /* 0x0000000000ff782f */ /* 0x000fe20003800000 */
[----:B------:R-:W-:-:S04]  /*0cc0*/  UIADD3 UR6, UPT, UPT, -UR6, 0x100000, URZ ;  /* 0x0010000006067890 */ /* 0x000fc8000fffe1ff */
[----:B------:R-:W-:Y:S02]  /*0cd0*/  USHF.L.U32 UR7, UR6, 0xb, URZ ;  /* 0x0000000b06077899 */ /* 0x000fe400080006ff */
[----:B------:R-:W-:Y:S02]  /*0ce0*/  USHF.L.U32 UR6, UR6, 0x1, URZ ;  /* 0x0000000106067899 */ /* 0x000fe400080006ff */
[----:B----4-:R-:W-:Y:S01]  /*0cf0*/  ULEA UR4, UR5, UR4, 0x18 ;  /* 0x0000000405047291 */ /* 0x010fe2000f8ec0ff */
[----:B------:R-:W2:Y:S11]  /*0d00*/  FENCE.VIEW.ASYNC.S ;  /* 0x00000000000073c6 */ /* 0x000eb60000000000 */
[----:B--2---:R4:W2:Y:S01]  /*0d10*/  SYNCS.EXCH.64 URZ, [UR4+0xc0], UR6 ;  /* 0x0000c00604ff75b2 */ /* 0x0048a20008000100 */
[----:B------:R4:W3:Y:S01]  /*0d20*/  SYNCS.EXCH.64 URZ, [UR4+0xd0], UR6 ;  /* 0x0000d00604ff75b2 */ /* 0x0008e20008000100 */
[----:B------:R4:W1:Y:S01]  /*0d30*/  SYNCS.EXCH.64 URZ, [UR4+0xc8], UR6 ;  /* 0x0000c80604ff75b2 */ /* 0x0008620008000100 */
[----:B------:R4:W1:Y:S02]  /*0d40*/  SYNCS.EXCH.64 URZ, [UR4+0xd8], UR6 ;  /* 0x0000d80604ff75b2 */ /* 0x0008640008000100 */
[----:B----4-:R-:W-:Y:S01]  /*0d50*/  NOP ;  /* 0x0000000000007918 */ /* 0x010fe20000000000 */
.L_x_14:
[----:B--23--:R-:W2:Y:S01]  /*0d60*/  S2UR UR7, SR_CgaCtaId ;  /* 0x00000000000779c3 */ /* 0x00cea20000008800 */
[----:B------:R-:W-:Y:S01]  /*0d70*/  VOTEU.ALL UP0, P1 ;  /* 0x0000000000ff7886 */ /* 0x000fe20000800000 */
[----:B------:R-:W-:Y:S01]  /*0d80*/  UMOV UR4, 0x20 ;  /* 0x0000002000047882 */ /* 0x000fe20000000000 */
[----:B------:R-:W-:Y:S01]  /*0d90*/  NOP ;  /* 0x0000000000007918 */ /* 0x000fe20000000000 */
[----:B------:R-:W-:Y:S01]  /*0da0*/  LOP3.LUT R0, R69, 0x1f, RZ, 0xc0, !PT ;  /* 0x0000001f45007812 */ /* 0x000fe200078ec0ff */
[----:B------:R-:W-:Y:S01]  /*0db0*/  UISETP.NE.AND UP4, UPT, UR13, URZ, UPT ;  /* 0x000000ff0d00728c */ /* 0x000fe2000bf85270 */
[----:B------:R-:W-:Y:S01]  /*0dc0*/  @!UP0 UMOV UR6, 0x400 ;  /* 0x0000040000068882 */ /* 0x000fe20000000000 */
[----:B------:R-:W-:-:S04]  /*0dd0*/  @!UP0 UIADD3 UR4, UPT, UPT, -UR4, 0x100000, URZ ;  /* 0x0010000004048890 */ /* 0x000fc8000fffe1ff */
[----:B------:R-:W-:Y:S02]  /*0de0*/  @!UP0 USHF.L.U32 UR5, UR4, 0xb, URZ ;  /* 0x0000000b04058899 */ /* 0x000fe400080006ff */
[----:B------:R-:W-:Y:S02]  /*0df0*/  @!UP0 USHF.L.U32 UR4, UR4, 0x1, URZ ;  /* 0x0000000104048899 */ /* 0x000fe400080006ff */
[----:B--2---:R-:W-:Y:S01]  /*0e00*/  @!UP0 ULEA UR6, UR7, UR6, 0x18 ;  /* 0x0000000607068291 */ /* 0x004fe2000f8ec0ff */
[----:B------:R-:W2:Y:S01]  /*0e10*/  LDCU UR7, c[0x0][0x36c] ;  /* 0x00006d80ff0777ac */ /* 0x000ea20008000800 */
[----:B------:R-:W-:Y:S01]  /*0e20*/  VOTEU.ALL UP0, P1 ;  /* 0x0000000000ff7886 */ /* 0x000fe20000800000 */
[----:B------:R-:W3:Y:S09]  /*0e30*/  FENCE.VIEW.ASYNC.S ;  /* 0x00000000000073c6 */ /* 0x000ef20000000000 */
[----:B---3--:R3:W4:Y:S01]  /*0e40*/  @!UP0 SYNCS.EXCH.64 URZ, [UR6+0xe0], UR4 ;  /* 0x0000e00406ff85b2 */ /* 0x0087220008000100 */
[----:B--2---:R-:W-:-:S09]  /*0e50*/  UISETP.EQ.U32.AND UP5, UPT, UR7, 0x1, UPT ;  /* 0x000000010700788c */ /* 0x004fd2000bfa2070 */
[----:B---3--:R-:W-:Y:S05]  /*0e60*/  BRA.U !UP5, `(.L_x_15) ;  /* 0x000000010d087547 */ /* 0x008fea000b800000 */
[----:B-1--4-:R-:W-:Y:S01]  /*0e70*/  UCGABAR_ARV ;  /* 0x00000000000079c7 */ /* 0x012fe20008000000 */
[----:B------:R-:W-:Y:S05]  /*0e80*/  BRA `(.L_x_16) ;  /* 0x0000000000047947 */ /* 0x000fea0003800000 */
.L_x_15:
[----:B-1--4-:R-:W-:Y:S01]  /*0e90*/  NOP ;  /* 0x0000000000007918 */ /* 0x012fe20000000000 */
.L_x_16:
[----:B------:R-:W1:Y:S01]  /*0ea0*/  S2UR UR19, SR_CTAID.X ;  /* 0x00000000001379c3 */ /* 0x000e620000002500 */
[----:B------:R-:W-:-:S05]  /*0eb0*/  CS2R.32 R3, SR_CgaSize ;  /* 0x0000000000037805 */ /* 0x000fca0000008a00 */
[----:B------:R-:W-:-:S05]  /*0ec0*/  IMAD R3, R3, -0xa0, RZ ;  /* 0xffffff6003037824 */ /* 0x000fca00078e02ff */
[----:B------:R-:W-:-:S14]  /*0ed0*/  R2UR UR5, R3 ;  /* 0x00000000030572ca */ /* 0x000fdc00000e0000 */
[----:B------:R-:W2:Y:S01]  /*0ee0*/  LDCU UR5, c[0x0][UR5+0x2b0] ;  /* 0x00005600050577ac */ /* 0x000ea20008000800 */
[----:B------:R-:W-:-:S05]  /*0ef0*/  CS2R.32 R3, SR_CgaSize ;  /* 0x0000000000037805 */ /* 0x000fca0000008a00 */
[----:B------:R-:W-:-:S05]  /*0f00*/  IMAD R3, R3, -0xa0, RZ ;  /* 0xffffff6003037824 */ /* 0x000fca00078e02ff */
[----:B------:R-:W-:-:S14]  /*0f10*/  R2UR UR4, R3 ;  /* 0x00000000030472ca */ /* 0x000fdc00000e0000 */
[----:B------:R-:W3:Y:S01]  /*0f20*/  LDCU UR4, c[0x0][UR4+0x2b4] ;  /* 0x00005680040477ac */ /* 0x000ee20008000800 */
[----:B------:R-:W4:Y:S01]  /*0f30*/  S2UR UR7, SR_CTAID.Y ;  /* 0x00000000000779c3 */ /* 0x000f220000002600 */
[----:B------:R-:W3:Y:S01]  /*0f40*/  LDCU UR18, c[0x0][0xb24] ;  /* 0x00016480ff1277ac */ /* 0x000ee20008000800 */
[----:B------:R-:W-:-:S05]  /*0f50*/  CS2R.32 R3, SR_CgaSize ;  /* 0x0000000000037805 */ /* 0x000fca0000008a00 */
[----:B------:R-:W-:-:S05]  /*0f60*/  IMAD R3, R3, -0xa0, RZ ;  /* 0xffffff6003037824 */ /* 0x000fca00078e02ff */
[----:B------:R-:W-:-:S14]  /*0f70*/  R2UR UR58, R3 ;  /* 0x00000000033a72ca */ /* 0x000fdc00000e0000 */
[----:B------:R-:W3:Y:S01]  /*0f80*/  LDCU UR58, c[0x0][UR58+0x2a0] ;  /* 0x000054003a3a77ac */ /* 0x000ee20008000800 */
[----:B------:R-:W3:Y:S01]  /*0f90*/  S2UR UR8, SR_CgaCtaId ;  /* 0x00000000000879c3 */ /* 0x000ee20000008800 */
[----:B------:R-:W-:-:S05]  /*0fa0*/  CS2R.32 R3, SR_CgaSize ;  /* 0x0000000000037805 */ /* 0x000fca0000008a00 */
[----:B------:R-:W-:-:S05]  /*0fb0*/  IMAD R3, R3, -0xa0, RZ ;  /* 0xffffff6003037824 */ /* 0x000fca00078e02ff */
[----:B------:R-:W-:-:S14]  /*0fc0*/  R2UR UR55, R3 ;  /* 0x00000000033772ca */ /* 0x000fdc00000e0000 */
[----:B------:R-:W3:Y:S01]  /*0fd0*/  LDCU UR55, c[0x0][UR55+0x2a4] ;  /* 0x00005480373777ac */ /* 0x000ee20008000800 */
[----:B------:R-:W-:Y:S01]  /*0fe0*/  UISETP.GT.U32.AND UP0, UPT, UR33, 0xffff, UPT ;  /* 0x0000ffff2100788c */ /* 0x000fe2000bf04070 */
[----:B------:R-:W-:Y:S01]  /*0ff0*/  UMOV UR27, 0x5 ;  /* 0x00000005001b7882 */ /* 0x000fe20000000000 */
[----:B-1----:R-:W-:Y:S01]  /*1000*/  I2FP.F32.U32 R3, UR19 ;  /* 0x0000001300037c45 */ /* 0x002fe20008201000 */
[----:B------:R-:W1:Y:S01]  /*1010*/  S2UR UR36, SR_CTAID.Z ;  /* 0x00000000002479c3 */ /* 0x000e620000002700 */
[----:B------:R-:W1:Y:S03]  /*1020*/  LDCU UR40, c[0x0][0xb24] ;  /* 0x00016480ff2877ac */ /* 0x000e660008000800 */
[----:B--2---:R-:W-:Y:S01]  /*1030*/  FMUL R3, R3, UR5 ;  /* 0x0000000503037c20 */ /* 0x004fe20008400000 */
[----:B------:R-:W-:Y:S01]  /*1040*/  USEL UR5, UR33, 0xffff, !UP0 ;  /* 0x0000ffff21057887 */ /* 0x000fe2000c000000 */
[----:B----4-:R-:W-:Y:S01]  /*1050*/  I2FP.F32.U32 R2, UR7 ;  /* 0x0000000700027c45 */ /* 0x010fe20008201000 */
[----:B------:R-:W2:Y:S03]  /*1060*/  LDCU UR26, c[0x0][0xb30] ;  /* 0x00016600ff1a77ac */ /* 0x000ea60008000800 */
[----:B------:R-:W4:Y:S01]  /*1070*/  F2I.U32.TRUNC.NTZ R3, R3 ;  /* 0x0000000300037305 */ /* 0x000f22000020f000 */
[----:B---3--:R-:W-:Y:S01]  /*1080*/  FMUL R2, R2, UR4 ;  /* 0x0000000402027c20 */ /* 0x008fe20008400000 */
[----:B------:R-:W-:-:S02]  /*1090*/  ULOP3.LUT UR24, UR5, 0xffff, URZ, 0xc0, !UPT ;  /* 0x0000ffff05187892 */ /* 0x000fc4000f8ec0ff */
[----:B------:R-:W-:Y:S02]  /*10a0*/  USHF.L.U32 UR28, UR8, 0xa, URZ ;  /* 0x0000000a081c7899 */ /* 0x000fe400080006ff */
[----:B------:R-:W-:Y:S02]  /*10b0*/  UISETP.GE.AND UP2, UPT, UR18, 0x1, UPT ;  /* 0x000000011200788c */ /* 0x000fe4000bf46270 */
[----:B------:R-:W3:Y:S01]  /*10c0*/  F2I.U32.TRUNC.NTZ R2, R2 ;  /* 0x0000000200027305 */ /* 0x000ee2000020f000 */
[----:B------:R-:W-:Y:S01]  /*10d0*/  UMOV UR45, UR7 ;  /* 0x00000007002d7c82 */ /* 0x000fe20008000000 */
[----:B------:R-:W-:Y:S01]  /*10e0*/  UMOV UR46, UR19 ;  /* 0x00000013002e7c82 */ /* 0x000fe20008000000 */
[----:B----4-:R-:W-:Y:S02]  /*10f0*/  R2UR UR4, R3 ;  /* 0x00000000030472ca */ /* 0x010fe400000e0000 */
[----:B------:R-:W-:Y:S02]  /*1100*/  PRMT R3, RZ, 0x7610, R3 ;  /* 0x00007610ff037816 */ /* 0x000fe40000000003 */
[----:B---3--:R-:W-:-:S02]  /*1110*/  R2UR UR6, R2 ;  /* 0x00000000020672ca */ /* 0x008fc400000e0000 */
[----:B------:R-:W-:-:S07]  /*1120*/  PRMT R2, RZ, 0x7610, R2 ;  /* 0x00007610ff027816 */ /* 0x000fce0000000002 */
[----:B------:R-:W-:-:S04]  /*1130*/  UIADD3 UR5, UPT, UPT, -UR4, URZ, URZ ;  /* 0x000000ff04057290 */ /* 0x000fc8000fffe1ff */
[----:B------:R-:W-:Y:S02]  /*1140*/  UIMAD UR58, UR58, UR5, UR19 ;  /* 0x000000053a3a72a4 */ /* 0x000fe4000f8e0213 */
[----:B------:R-:W-:-:S04]  /*1150*/  UIADD3 UR4, UPT, UPT, -UR6, URZ, URZ ;  /* 0x000000ff06047290 */ /* 0x000fc8000fffe1ff */
[----:B------:R-:W-:Y:S01]  /*1160*/  UIMAD UR55, UR55, UR4, UR7 ;  /* 0x00000004373772a4 */ /* 0x000fe2000f8e0207 */
[----:B-12---:R-:W-:Y:S11]  /*1170*/  BRA.U UP4, `(.L_x_17) ;  /* 0x00000001043c7547 */ /* 0x006ff6000b800000 */
[----:B------:R-:W-:Y:S02]  /*1180*/  UISETP.GT.U32.AND UP0, UPT, UR58, 0x1, UPT ;  /* 0x000000013a00788c */ /* 0x000fe4000bf04070 */
[----:B------:R-:W-:Y:S02]  /*1190*/  ULOP3.LUT UR4, UR58, 0xfffffffe, URZ, 0xc0, !UPT ;  /* 0xfffffffe3a047892 */ /* 0x000fe4000f8ec0ff */
[----:B------:R-:W-:Y:S02]  /*11a0*/  UISETP.NE.AND UP1, UPT, UR55, URZ, UP0 ;  /* 0x000000ff3700728c */ /* 0x000fe40008725270 */
[----:B------:R-:W-:Y:S02]  /*11b0*/  UISETP.NE.AND UP0, UPT, UR55, 0x1, UP0 ;  /* 0x000000013700788c */ /* 0x000fe40008705270 */
[----:B------:R-:W-:Y:S02]  /*11c0*/  USEL UR7, URZ, 0x1, UP1 ;  /* 0x00000001ff077887 */ /* 0x000fe40008800000 */
[----:B------:R-:W-:-:S02]  /*11d0*/  USEL UR6, URZ, 0x4, UP0 ;  /* 0x00000004ff067887 */ /* 0x000fc40008000000 */
[----:B------:R-:W-:Y:S02]  /*11e0*/  USEL UR5, URZ, 0x2, UP1 ;  /* 0x00000002ff057887 */ /* 0x000fe40008800000 */
[----:B------:R-:W-:Y:S02]  /*11f0*/  ULEA UR4, UR55, UR4, 0x1 ;  /* 0x0000000437047291 */ /* 0x000fe4000f8e08ff */
[----:B------:R-:W-:Y:S02]  /*1200*/  USEL UR8, URZ, 0x8, UP0 ;  /* 0x00000008ff087887 */ /* 0x000fe40008000000 */
[----:B------:R-:W-:-:S03]  /*1210*/  UIADD3 UR5, UPT, UPT, UR5, UR6, UR7 ;  /* 0x0000000605057290 */ /* 0x000fc6000fffe007 */
[----:B------:R-:W-:Y:S01]  /*1220*/  UMOV UR6, 0x3 ;  /* 0x0000000300067882 */ /* 0x000fe20000000000 */
[----:B------:R-:W-:Y:S02]  /*1230*/  UIADD3 UR5, UPT, UPT, UR5, UR8, URZ ;  /* 0x0000000805057290 */ /* 0x000fe4000fffe0ff */
[----:B------:R-:W-:-:S04]  /*1240*/  USHF.L.U32 UR4, UR6, UR4, URZ ;  /* 0x0000000406047299 */ /* 0x000fc800080006ff */
[----:B------:R-:W-:Y:S02]  /*1250*/  MOV R3, UR5 ;  /* 0x0000000500037c02 */ /* 0x000fe40008000f00 */
[----:B------:R-:W-:Y:S02]  /*1260*/  MOV R2, UR4 ;  /* 0x0000000400027c02 */ /* 0x000fe40008000f00 */
.L_x_17:
[----:B------:R-:W-:Y:S05]  /*1270*/  BRA.U !UP2, `(.L_x_18) ;  /* 0x000000010ad07547 */ /* 0x000fea000b800000 */
[----:B------:R-:W1:Y:S01]  /*1280*/  LDCU.128 UR20, c[0x0][0xb10] ;  /* 0x00016200ff1477ac */ /* 0x000e620008000c00 */
[----:B------:R-:W2:Y:S01]  /*1290*/  LDCU UR12, c[0x0][0x370] ;  /* 0x00006e00ff0c77ac */ /* 0x000ea20008000800 */
[----:B------:R-:W3:Y:S01]  /*12a0*/  LDCU UR5, c[0x0][0x374] ;  /* 0x00006e80ff0577ac */ /* 0x000ee20008000800 */
[----:B------:R-:W4:Y:S01]  /*12b0*/  LDCU UR25, c[0x0][0xb0c] ;  /* 0x00016180ff1977ac */ /* 0x000f220008000800 */
[----:B------:R-:W4:Y:S01]  /*12c0*/  LDCU UR4, c[0x0][0xb20] ;  /* 0x00016400ff0477ac */ /* 0x000f220008000800 */
[----:B------:R-:W4:Y:S01]  /*12d0*/  LDCU.64 UR16, c[0x0][0xb28] ;  /* 0x00016500ff1077ac */ /* 0x000f220008000a00 */
[----:B-1----:R-:W-:Y:S02]  /*12e0*/  UISETP.NE.AND UP0, UPT, UR22, 0x1, UPT ;  /* 0x000000011600788c */ /* 0x002fe4000bf05270 */
[----:B---3--:R-:W-:Y:S02]  /*12f0*/  UIMAD.WIDE.U32 UR6, UR5, UR23, URZ ;  /* 0x00000017050672a5 */ /* 0x008fe4000f8e00ff */
[----:B--2---:R-:W-:-:S02]  /*1300*/  UIMAD.WIDE.U32 UR8, UR12, UR20, URZ ;  /* 0x000000140c0872a5 */ /* 0x004fc4000f8e00ff */
[----:B----4-:R-:W-:Y:S02]  /*1310*/  UISETP.NE.AND UP1, UPT, UR25, 0x1, UPT ;  /* 0x000000011900788c */ /* 0x010fe4000bf25270 */
[----:B------:R-:W-:Y:S01]  /*1320*/  UISETP.NE.AND UP2, UPT, UR18, 0x1, UPT ;  /* 0x000000011200788c */ /* 0x000fe2000bf45270 */
[----:B------:R-:W-:Y:S02]  /*1330*/  UMOV UR6, UR7 ;  /* 0x0000000700067c82 */ /* 0x000fe40008000000 */
[----:B------:R-:W-:Y:S01]  /*1340*/  UMOV UR8, UR9 ;  /* 0x0000000900087c82 */ /* 0x000fe20008000000 */
[----:B------:R-:W-:Y:S02]  /*1350*/  @UP0 USHF.R.U32.HI UR5, URZ, UR4, UR6 ;  /* 0x00000004ff050299 */ /* 0x000fe40008011606 */
[----:B------:R-:W-:Y:S02]  /*1360*/  UIMAD.WIDE.U32 UR14, UR45, UR23, URZ ;  /* 0x000000172d0e72a5 */ /* 0x000fe4000f8e00ff */
[----:B------:R-:W-:-:S02]  /*1370*/  UIMAD.WIDE.U32 UR6, UR5, UR16, URZ ;  /* 0x00000010050672a5 */ /* 0x000fc4000f8e00ff */
[----:B------:R-:W-:Y:S02]  /*1380*/  @UP1 USHF.R.U32.HI UR12, URZ, UR21, UR8 ;  /* 0x00000015ff0c1299 */ /* 0x000fe40008011608 */
[----:B------:R-:W-:Y:S02]  /*1390*/  UIMAD.WIDE.U32 UR10, UR19, UR20, URZ ;  /* 0x00000014130a72a5 */ /* 0x000fe4000f8e00ff */
[----:B------:R-:W-:Y:S01]  /*13a0*/  UIMAD.WIDE.U32 UR8, UR12, UR16, URZ ;  /* 0x000000100c0872a5 */ /* 0x000fe2000f8e00ff */
[----:B------:R-:W-:Y:S01]  /*13b0*/  UMOV UR14, UR15 ;  /* 0x0000000f000e7c82 */ /* 0x000fe20008000000 */
[----:B------:R-:W-:Y:S01]  /*13c0*/  UMOV UR6, UR7 ;  /* 0x0000000700067c82 */ /* 0x000fe20008000000 */
[----:B------:R-:W-:Y:S02]  /*13d0*/  USHF.R.U32.HI UR14, URZ, UR4, UR14 ;  /* 0x00000004ff0e7299 */ /* 0x000fe4000801160e */
[----:B------:R-:W-:Y:S01]  /*13e0*/  @UP2 USHF.R.U32.HI UR5, URZ, UR17, UR6 ;  /* 0x00000011ff052299 */ /* 0x000fe20008011606 */
[----:B------:R-:W-:-:S02]  /*13f0*/  UMOV UR10, UR11 ;  /* 0x0000000b000a7c82 */ /* 0x000fc40008000000 */
[----:B------:R-:W-:Y:S01]  /*1400*/  UMOV UR6, UR9 ;  /* 0x0000000900067c82 */ /* 0x000fe20008000000 */
[----:B------:R-:W-:Y:S02]  /*1410*/  USHF.R.U32.HI UR10, URZ, UR21, UR10 ;  /* 0x00000015ff0a7299 */ /* 0x000fe4000801160a */
[----:B------:R-:W-:Y:S02]  /*1420*/  @UP2 USHF.R.U32.HI UR12, URZ, UR17, UR6 ;  /* 0x00000011ff0c2299 */ /* 0x000fe40008011606 */
[----:B------:R-:W-:Y:S02]  /*1430*/  USEL UR4, UR45, UR14, !UP0 ;  /* 0x0000000e2d047287 */ /* 0x000fe4000c000000 */
[----:B------:R-:W-:Y:S02]  /*1440*/  UIMAD UR6, UR5, UR18, URZ ;  /* 0x00000012050672a4 */ /* 0x000fe4000f8e02ff */
[----:B------:R-:W-:Y:S02]  /*1450*/  USEL UR5, UR19, UR10, !UP1 ;  /* 0x0000000a13057287 */ /* 0x000fe4000c800000 */
[----:B------:R-:W-:-:S02]  /*1460*/  UIMAD UR8, UR12, UR18, URZ ;  /* 0x000000120c0872a4 */ /* 0x000fc4000f8e02ff */
[----:B------:R-:W-:Y:S02]  /*1470*/  UISETP.GE.AND UP0, UPT, UR4, UR6, UPT ;  /* 0x000000060400728c */ /* 0x000fe4000bf06270 */
[----:B------:R-:W-:Y:S02]  /*1480*/  UIMAD.WIDE.U32 UR6, UR4, UR16, URZ ;  /* 0x00000010040672a5 */ /* 0x000fe4000f8e00ff */
[----:B------:R-:W-:Y:S02]  /*1490*/  UISETP.GE.OR UP0, UPT, UR5, UR8, UP0 ;  /* 0x000000080500728c */ /* 0x000fe40008706670 */
[----:B------:R-:W-:Y:S02]  /*14a0*/  UIMAD.WIDE.U32 UR8, UR5, UR16, URZ ;  /* 0x00000010050872a5 */ /* 0x000fe4000f8e00ff */
[----:B------:R-:W-:Y:S02]  /*14b0*/  USHF.R.U32.HI UR7, URZ, UR17, UR7 ;  /* 0x00000011ff077299 */ /* 0x000fe40008011607 */
[----:B------:R-:W-:-:S02]  /*14c0*/  UIADD3 UR10, UPT, UPT, -UR4, URZ, URZ ;  /* 0x000000ff040a7290 */ /* 0x000fc4000fffe1ff */
[----:B------:R-:W-:Y:S02]  /*14d0*/  USEL UR7, UR4, UR7, !UP2 ;  /* 0x0000000704077287 */ /* 0x000fe4000d000000 */
[----:B------:R-:W-:Y:S01]  /*14e0*/  UIADD3 UR46, UPT, UPT, -UR5, URZ, URZ ;  /* 0x000000ff052e7290 */ /* 0x000fe2000fffe1ff */
[----:B------:R-:W-:Y:S01]  /*14f0*/  @!UP0 UMOV UR6, UR9 ;  /* 0x0000000900068c82 */ /* 0x000fe20008000000 */
[----:B------:R-:W-:Y:S02]  /*1500*/  UIADD3 UR8, UPT, UPT, -UR7, URZ, URZ ;  /* 0x000000ff07087290 */ /* 0x000fe4000fffe1ff */
[----:B------:R-:W-:Y:S02]  /*1510*/  @!UP0 USHF.R.U32.HI UR6, URZ, UR17, UR6 ;  /* 0x00000011ff068299 */ /* 0x000fe40008011606 */
[----:B------:R-:W-:Y:S02]  /*1520*/  UIMAD UR8, UR18, UR8, UR4 ;  /* 0x00000008120872a4 */ /* 0x000fe4000f8e0204 */
[----:B------:R-:W-:-:S02]  /*1530*/  @!UP0 USEL UR6, UR5, UR6, !UP2 ;  /* 0x0000000605068287 */ /* 0x000fc4000d000000 */
[----:B------:R-:W-:Y:S02]  /*1540*/  UIMAD UR45, UR22, UR10, UR45 ;  /* 0x0000000a162d72a4 */ /* 0x000fe4000f8e022d */
[----:B------:R-:W-:Y:S02]  /*1550*/  @!UP0 UIADD3 UR7, UPT, UPT, UR7, -UR6, URZ ;  /* 0x8000000607078290 */ /* 0x000fe4000fffe0ff */
[----:B------:R-:W-:Y:S02]  /*1560*/  @!UP0 UIMAD UR6, UR8, UR12, UR6 ;  /* 0x0000000c080682a4 */ /* 0x000fe4000f8e0206 */
[----:B------:R-:W-:Y:S02]  /*1570*/  @!UP0 UIMAD UR4, UR7, UR18, UR5 ;  /* 0x00000012070482a4 */ /* 0x000fe4000f8e0205 */
[----:B------:R-:W-:Y:S02]  /*1580*/  UIMAD UR46, UR25, UR46, UR19 ;  /* 0x0000002e192e72a4 */ /* 0x000fe4000f8e0213 */
[----:B------:R-:W-:Y:S01]  /*1590*/  UIMAD UR45, UR4, UR22, UR45 ;  /* 0x00000016042d72a4 */ /* 0x000fe2000f8e022d */
[----:B------:R-:W-:-:S02]  /*15a0*/  @!UP0 UMOV UR5, UR6 ;  /* 0x0000000600058c82 */ /* 0x000fc40008000000 */
[----:B------:R-:W-:-:S12]  /*15b0*/  UIMAD UR46, UR5, UR25, UR46 ;  /* 0x00000019052e72a4 */ /* 0x000fd8000f8e022e */
.L_x_18:
[----:B------:R-:W-:Y:S02]  /*15c0*/  UISETP.NE.AND UP1, UPT, UR26, 0x1, UPT ;  /* 0x000000011a00788c */ /* 0x000fe4000bf25270 */
[----:B------:R-:W-:Y:S02]  /*15d0*/  UISETP.NE.AND UP0, UPT, UR13, 0x2, UPT ;  /* 0x000000020d00788c */ /* 0x000fe4000bf05270 */
[----:B------:R-:W-:Y:S02]  /*15e0*/  ULOP3.LUT UR28, UR28, 0x800, URZ, 0xc0, !UPT ;  /* 0x000008001c1c7892 */ /* 0x000fe4000f8ec0ff */
[----:B------:R-:W-:-:S03]  /*15f0*/  USHF.L.U32 UR24, UR27, UR24, URZ ;  /* 0x000000181b187299 */ /* 0x000fc600080006ff */
[----:B------:R-:W-:Y:S09]  /*1600*/  BRA.U UP1, `(.L_x_19) ;  /* 0x0000000101447547 */ /* 0x000ff2000b800000 */
[----:B------:R-:W1:Y:S01]  /*1610*/  LDCU.128 UR8, c[0x0][0xb10] ;  /* 0x00016200ff0877ac */ /* 0x000e620008000c00 */
[----:B------:R-:W2:Y:S01]  /*1620*/  LDCU UR12, c[0x0][0xb0c] ;  /* 0x00016180ff0c77ac */ /* 0x000ea20008000800 */
[----:B------:R-:W3:Y:S01]  /*1630*/  LDCU UR14, c[0x0][0xb20] ;  /* 0x00016400ff0e77ac */ /* 0x000ee20008000800 */
[----:B-1----:R-:W-:Y:S02]  /*1640*/  UIMAD.WIDE.U32 UR6, UR46, UR8, URZ ;  /* 0x000000082e0672a5 */ /* 0x002fe4000f8e00ff */
[----:B------:R-:W-:Y:S02]  /*1650*/  UIMAD.WIDE.U32 UR4, UR45, UR11, URZ ;  /* 0x0000000b2d0472a5 */ /* 0x000fe4000f8e00ff */
[----:B--2---:R-:W-:Y:S02]  /*1660*/  UISETP.NE.AND UP2, UPT, UR12, 0x1, UPT ;  /* 0x000000010c00788c */ /* 0x004fe4000bf45270 */
[----:B------:R-:W-:Y:S01]  /*1670*/  UISETP.NE.AND UP1, UPT, UR10, 0x1, UPT ;  /* 0x000000010a00788c */ /* 0x000fe2000bf25270 */
[----:B------:R-:W-:-:S02]  /*1680*/  UMOV UR6, UR7 ;  /* 0x0000000700067c82 */ /* 0x000fc40008000000 */
[----:B------:R-:W-:Y:S01]  /*1690*/  UMOV UR4, UR5 ;  /* 0x0000000500047c82 */ /* 0x000fe20008000000 */
[----:B------:R-:W-:Y:S02]  /*16a0*/  USHF.R.U32.HI UR6, URZ, UR9, UR6 ;  /* 0x00000009ff067299 */ /* 0x000fe40008011606 */
[----:B---3--:R-:W-:Y:S02]  /*16b0*/  USHF.R.U32.HI UR4, URZ, UR14, UR4 ;  /* 0x0000000eff047299 */ /* 0x008fe40008011604 */
[----:B------:R-:W-:Y:S02]  /*16c0*/  USEL UR5, UR46, UR6, !UP2 ;  /* 0x000000062e057287 */ /* 0x000fe4000d000000 */
[----:B------:R-:W-:-:S04]  /*16d0*/  USEL UR4, UR45, UR4, !UP1 ;  /* 0x000000042d047287 */ /* 0x000fc8000c800000 */
[----:B------:R-:W-:Y:S02]  /*16e0*/  UIADD3 UR6, UPT, UPT, -UR4, UR5, URZ ;  /* 0x0000000504067290 */ /* 0x000fe4000fffe1ff */
[----:B------:R-:W-:Y:S02]  /*16f0*/  UIADD3 UR4, UPT, UPT, UR4, -UR5, URZ ;  /* 0x8000000504047290 */ /* 0x000fe4000fffe0ff */
[----:B------:R-:W-:Y:S02]  /*1700*/  UIMAD UR45, UR6, UR10, UR45 ;  /* 0x0000000a062d72a4 */ /* 0x000fe4000f8e022d */
[----:B------:R-:W-:-:S12]  /*1710*/  UIMAD UR46, UR4, UR12, UR46 ;  /* 0x0000000c042e72a4 */ /* 0x000fd8000f8e022e */
.L_x_19:
[----:B------:R-:W-:Y:S05]  /*1720*/  BRA.U !UP5, `(.L_x_20) ;  /* 0x000000010d0c7547 */ /* 0x000fea000b800000 */
[----:B------:R-:W-:Y:S01]  /*1730*/  UCGABAR_WAIT ;  /* 0x0000000000007dc7 */ /* 0x000fe20008000000 */
[----:B------:R-:W-:Y:S01]  /*1740*/  CCTL.IVALL ;  /* 0x00000000ff00798f */ /* 0x000fe20002000000 */
[----:B------:R-:W-:Y:S05]  /*1750*/  BRA `(.L_x_21) ;  /* 0x0000000000047947 */ /* 0x000fea0003800000 */
.L_x_20:
[----:B------:R-:W-:Y:S06]  /*1760*/  BAR.SYNC.DEFER_BLOCKING 0x0 ;  /* 0x0000000000007b1d */ /* 0x000fec0000010000 */
.L_x_21:
[----:B------:R-:W-:Y:S05]  /*1770*/  BRA.U UP0, `(.L_x_22) ;  /* 0x0000001100e07547 */ /* 0x000fea000b800000 */
[----:B------:R-:W1:Y:S01]  /*1780*/  LDCU UR6, c[0x0][0x38c] ;  /* 0x00007180ff0677ac */ /* 0x000e620008000800 */
[----:B------:R-:W2:Y:S01]  /*1790*/  S2UR UR8, SR_CgaCtaId ;  /* 0x00000000000879c3 */ /* 0x000ea20000008800 */
[----:B------:R-:W-:Y:S01]  /*17a0*/  PLOP3.LUT P1, PT, PT, PT, UP3, 0x80, 0x8 ;  /* 0x000000000008781c */ /* 0x000fe20003f2f038 */
[----:B------:R-:W-:Y:S01]  /*17b0*/  IMAD.MOV.U32 R12, RZ, RZ, 0x1 ;  /* 0x00000001ff0c7424 */ /* 0x000fe200078e00ff */
[----:B------:R-:W-:Y:S01]  /*17c0*/  USHF.L.U32 UR47, UR19, 0x6, URZ ;  /* 0x00000006132f7899 */ /* 0x000fe200080006ff */
[----:B------:R-:W-:Y:S01]  /*17d0*/  ISETP.NE.AND P2, PT, R0, RZ, P3 ;  /* 0x000000ff0000720c */ /* 0x000fe20001f45270 */
[----:B------:R-:W-:Y:S01]  /*17e0*/  UMOV UR7, 0x400 ;  /* 0x0000040000077882 */ /* 0x000fe20000000000 */
[----:B------:R-:W-:Y:S01]  /*17f0*/  UISETP.NE.AND UP1, UPT, UR13, URZ, UPT ;  /* 0x000000ff0d00728c */ /* 0x000fe2000bf25270 */
[----:B------:R-:W-:Y:S01]  /*1800*/  PLOP3.LUT P1, PT, P1, PT, PT, 0x8, 0x80 ;  /* 0x000000000080781c */ /* 0x000fe20000f2e170 */
[----:B------:R-:W-:Y:S01]  /*1810*/  USHF.L.U32 UR44, UR19, 0x5, URZ ;  /* 0x00000005132c7899 */ /* 0x000fe200080006ff */
[----:B------:R-:W-:Y:S01]  /*1820*/  CS2R R10, SRZ ;  /* 0x00000000000a7805 */ /* 0x000fe2000001ff00 */
[----:B------:R-:W-:Y:S01]  /*1830*/  ULOP3.LUT UR47, UR47, 0x40, URZ, 0xc0, !UPT ;  /* 0x000000402f2f7892 */ /* 0x000fe2000f8ec0ff */
[----:B------:R-:W-:Y:S01]  /*1840*/  IMAD.MOV.U32 R9, RZ, RZ, RZ ;  /* 0x000000ffff097224 */ /* 0x000fe200078e00ff */
[----:B------:R-:W3:Y:S01]  /*1850*/  LDCU UR39, c[0x0][0x370] ;  /* 0x00006e00ff2777ac */ /* 0x000ee20008000800 */
[----:B------:R-:W-:Y:S01]  /*1860*/  IMAD.MOV.U32 R8, RZ, RZ, 0x1 ;  /* 0x00000001ff087424 */ /* 0x000fe200078e00ff */
[----:B------:R-:W4:Y:S01]  /*1870*/  LDCU.64 UR26, c[0x0][0x348] ;  /* 0x00006900ff1a77ac */ /* 0x000f220008000a00 */
[----:B-1----:R-:W-:-:S02]  /*1880*/  UIADD3 UR5, UPT, UPT, UR6, 0x3f, URZ ;  /* 0x0000003f06057890 */ /* 0x002fc4000fffe0ff */
[----:B------:R-:W-:Y:S02]  /*1890*/  UIADD3 UR49, UPT, UPT, UR6, 0x7e, URZ ;  /* 0x0000007e06317890 */ /* 0x000fe4000fffe0ff */
[----:B------:R-:W-:Y:S02]  /*18a0*/  USHF.R.S32.HI UR4, URZ, 0x1f, UR5 ;  /* 0x0000001fff047899 */ /* 0x000fe40008011405 */
[----:B--2---:R-:W-:Y:S02]  /*18b0*/  ULEA UR13, UR8, UR7, 0x18 ;  /* 0x00000007080d7291 */ /* 0x004fe4000f8ec0ff */
[----:B------:R-:W-:Y:S02]  /*18c0*/  ULEA.HI UR4, UR4, UR5, URZ, 0x6 ;  /* 0x0000000504047291 */ /* 0x000fe4000f8f30ff */
[----:B------:R-:W-:Y:S02]  /*18d0*/  UIADD3 UR5, UPT, UPT, UR6, -0x1, URZ ;  /* 0xffffffff06057890 */ /* 0x000fe4000fffe0ff */
[----:B------:R-:W-:-:S02]  /*18e0*/  USHF.R.S32.HI UR42, URZ, 0x6, UR4 ;  /* 0x00000006ff2a7899 */ /* 0x000fc40008011404 */
[----:B------:R-:W-:Y:S02]  /*18f0*/  UISETP.GE.U32.AND UP2, UPT, UR5, -0x7f, UPT ;  /* 0xffffff810500788c */ /* 0x000fe4000bf46070 */
[----:B------:R-:W-:Y:S01]  /*1900*/  UISETP.LT.U32.AND UP0, UPT, UR42, 0x4, UPT ;  /* 0x000000042a00788c */ /* 0x000fe2000bf01070 */
[----:B------:R-:W1:Y:S03]  /*1910*/  LDCU UR38, c[0x0][0x374] ;  /* 0x00006e80ff2677ac */ /* 0x000e660008000800 */
[----:B------:R-:W-:Y:S02]  /*1920*/  USEL UR41, UR42, 0x4, UP0 ;  /* 0x000000042a297887 */ /* 0x000fe40008000000 */
[----:B------:R-:W-:Y:S02]  /*1930*/  ULOP3.LUT UR44, UR44, 0x20, URZ, 0xc0, !UPT ;  /* 0x000000202c2c7892 */ /* 0x000fe4000f8ec0ff */
[----:B------:R-:W-:-:S02]  /*1940*/  UIADD3 UR4, UPT, UPT, UR41, -0x1, URZ ;  /* 0xffffffff29047890 */ /* 0x000fc4000fffe0ff */
[----:B------:R-:W-:Y:S02]  /*1950*/  @UP2 UIADD3 UR4, UPT, UPT, UR41, URZ, URZ ;  /* 0x000000ff29042290 */ /* 0x000fe4000fffe0ff */
[----:B------:R-:W-:Y:S02]  /*1960*/  USEL UR21, UR34, 0x2, UP1 ;  /* 0x0000000222157887 */ /* 0x000fe40008800000 */
[----:B------:R-:W-:Y:S02]  /*1970*/  UIADD3 UR30, UPT, UPT, UR13, 0x2400, UR28 ;  /* 0x000024000d1e7890 */ /* 0x000fe4000fffe01c */
[----:B------:R-:W-:Y:S02]  /*1980*/  ULEA.HI UR47, UR28, UR47, URZ, 0x1a ;  /* 0x0000002f1c2f7291 */ /* 0x000fe4000f8fd0ff */
[----:B------:R-:W-:Y:S02]  /*1990*/  UIADD3 UR48, UPT, UPT, UR42, -UR41, URZ ;  /* 0x800000292a307290 */ /* 0x000fe4000fffe0ff */
[----:B------:R-:W-:-:S02]  /*19a0*/  UIADD3 UR29, UPT, UPT, UR4, 0x1, URZ ;  /* 0x00000001041d7890 */ /* 0x000fc4000fffe0ff */
[----:B------:R-:W-:Y:S01]  /*19b0*/  UIADD3 UR43, UPT, UPT, -UR4, URZ, URZ ;  /* 0x000000ff042b7290 */ /* 0x000fe2000fffe1ff */
[----:B-1-34-:R-:W-:-:S11]  /*19c0*/  UMOV UR6, URZ ;  /* 0x000000ff00067c82 */ /* 0x01afd60008000000 */
.L_x_42:
[----:B------:R-:W1:Y:S02]  /*19d0*/  S2UR UR4, SR_CgaCtaId ;  /* 0x00000000000479c3 */ /* 0x000e640000008800 */
[----:B-1----:R-:W-:-:S09]  /*19e0*/  UISETP.NE.AND UP0, UPT, UR4, URZ, UPT ;  /* 0x000000ff0400728c */ /* 0x002fd2000bf05270 */
[----:B------:R-:W-:Y:S05]  /*19f0*/  BRA.U UP0, `(.L_x_23) ;  /* 0x0000000100287547 */ /* 0x000fea000b800000 */
[----:B------:R-:W-:Y:S02]  /*1a00*/  LEA R0, R9, UR13, 0x3 ;  /* 0x0000000d09007c11 */ /* 0x000fe4000f8e18ff */
[----:B------:R-:W-:-:S04]  /*1a10*/  SHF.L.U32 R2, R8, 0x1f, RZ ;  /* 0x0000001f08027819 */ /* 0x000fc800000006ff */
[----:B------:R-:W1:Y:S02]  /*1a20*/  SYNCS.PHASECHK.TRANS64.TRYWAIT P0, [R0+URZ+0xd0], R2 ;  /* 0x0000d002000075a7 */ /* 0x000e6400080011ff */
[----:B-1----:R-:W-:Y:S05]  /*1a30*/  @!P0 BRA `(.L_x_24) ;  /* 0x0000005000c08947 */ /* 0x002fea0003800000 */
.L_x_113:
[----:B------:R-:W-:Y:S01]  /*1a40*/  VIADD R9, R9, 0x1 ;  /* 0x0000000109097836 */ /* 0x000fe20000000000 */
[----:B------:R1:W-:Y:S04]  /*1a50*/  SYNCS.ARRIVE.TRANS64.A1T0 RZ, [R0+URZ+0xc0], RZ ;  /* 0x0000c0ff00ff79a7 */ /* 0x0003e800081000ff */
[----:B------:R-:W-:-:S04]  /*1a60*/  ISETP.NE.AND P0, PT, R9, 0x2, PT ;  /* 0x000000020900780c */ /* 0x000fc80003f05270 */
[----:B------:R-:W-:Y:S02]  /*1a70*/  SEL R9, R9, RZ, P0 ;  /* 0x000000ff09097207 */ /* 0x000fe40000000000 */
[----:B-1----:R-:W-:-:S04]  /*1a80*/  SEL R0, RZ, 0x1, P0 ;  /* 0x00000001ff007807 */ /* 0x002fc80000000000 */
[----:B------:R-:W-:-:S07]  /*1a90*/  LOP3.LUT R8, R8, R0, RZ, 0x3c, !PT ;  /* 0x0000000008087212 */ /* 0x000fce00078e3cff */
.L_x_23:
[----:B------:R-:W-:Y:S01]  /*1aa0*/  ULEA UR4, UR6, UR13, 0x3 ;  /* 0x0000000d06047291 */ /* 0x000fe2000f8e18ff */
[----:B------:R-:W-:Y:S01]  /*1ab0*/  SHF.L.U32 R0, R12, 0x1f, RZ ;  /* 0x0000001f0c007819 */ /* 0x000fe200000006ff */
[----:B------:R-:W-:Y:S02]  /*1ac0*/  UISETP.GE.U32.AND UP0, UPT, UR49, 0x7f, UPT ;  /* 0x0000007f3100788c */ /* 0x000fe4000bf06070 */
[----:B------:R-:W-:Y:S01]  /*1ad0*/  ULEA UR11, UR45, UR44, 0x6 ;  /* 0x0000002c2d0b7291 */ /* 0x000fe2000f8e30ff */
[----:B------:R-:W-:-:S04]  /*1ae0*/  UMOV UR7, URZ ;  /* 0x000000ff00077c82 */ /* 0x000fc80008000000 */
[----:B------:R1:W2:Y:S01]  /*1af0*/  SYNCS.PHASECHK.TRANS64.TRYWAIT P0, [UR4+0x20], R0 ;  /* 0x00002000ff0075a7 */ /* 0x0002a20008001104 */
[----:B------:R-:W-:-:S04]  /*1b00*/  ULEA.HI UR4, UR46, UR46, URZ, 0x1 ;  /* 0x0000002e2e047291 */ /* 0x000fc8000f8f08ff */
[----:B------:R-:W-:-:S04]  /*1b10*/  USHF.L.U32 UR4, UR4, 0x6, URZ ;  /* 0x0000000604047899 */ /* 0x000fc800080006ff */
[----:B------:R-:W-:-:S04]  /*1b20*/  ULOP3.LUT UR35, UR4, 0xffffff80, URZ, 0xc0, !UPT ;  /* 0xffffff8004237892 */ /* 0x000fc8000f8ec0ff */
[----:B------:R-:W-:Y:S01]  /*1b30*/  UIADD3 UR35, UPT, UPT, UR47, UR35, URZ ;  /* 0x000000232f237290 */ /* 0x000fe2000fffe0ff */
[----:B------:R-:W-:Y:S11]  /*1b40*/  BRA.U !UP0, `(.L_x_25) ;  /* 0x0000000108c47547 */ /* 0x000ff6000b800000 */
[----:B------:R-:W-:Y:S01]  /*1b50*/  UMOV UR16, UR43 ;  /* 0x0000002b00107c82 */ /* 0x000fe20008000000 */
[----:B------:R-:W-:Y:S01]  /*1b60*/  UMOV UR4, UR6 ;  /* 0x0000000600047c82 */ /* 0x000fe20008000000 */
[----:B------:R-:W-:-:S05]  /*1b70*/  UMOV UR34, URZ ;  /* 0x000000ff00227c82 */ /* 0x000fca0008000000 */
.L_x_31:
[----:B------:R-:W-:Y:S01]  /*1b80*/  ULEA UR33, UR4, UR13, 0x3 ;  /* 0x0000000d04217291 */ /* 0x000fe2000f8e18ff */
[----:B------:R-:W-:Y:S01]  /*1b90*/  @P3 MOV R2, 0x3000 ;  /* 0x0000300000023802 */ /* 0x000fe20000000f00 */
[----:B--234-:R-:W-:Y:S10]  /*1ba0*/  @P0 BRA `(.L_x_26) ;  /* 0x00000000000c0947 */ /* 0x01cff40003800000 */
[----:B------:R-:W-:-:S04]  /*1bb0*/  SHF.L.U32 R3, R12, 0x1f, RZ ;  /* 0x0000001f0c037819 */ /* 0x000fc800000006ff */
[----:B------:R-:W2:Y:S02]  /*1bc0*/  SYNCS.PHASECHK.TRANS64.TRYWAIT P0, [UR33+0x20], R3 ;  /* 0x00002003ff0075a7 */ /* 0x000ea40008001121 */
[----:B--2---:R-:W-:Y:S05]  /*1bd0*/  @!P0 BRA `(.L_x_27) ;  /* 0x00000050006c8947 */ /* 0x004fea0003800000 */
.L_x_26:
[----:B------:R2:W-:Y:S01]  /*1be0*/  @P3 SYNCS.ARRIVE.TRANS64 RZ, [UR33], R2 ;  /* 0x00000002ffff39a7 */ /* 0x0005e20008000021 */
[----:B------:R-:W-:Y:S02]  /*1bf0*/  ULOP3.LUT UR5, UR21, 0x2, URZ, 0xfc, !UPT ;  /* 0x0000000215057892 */ /* 0x000fe4000f8efcff */
[----:B------:R-:W-:Y:S02]  /*1c00*/  UIADD3 UR16, UPT, UPT, UR16, 0x1, URZ ;  /* 0x0000000110107890 */ /* 0x000fe4000fffe0ff */
[----:B------:R-:W-:Y:S02]  /*1c10*/  UISETP.NE.AND UP0, UPT, UR5, 0x2, UPT ;  /* 0x000000020500788c */ /* 0x000fe4000bf05270 */
[----:B------:R-:W-:-:S07]  /*1c20*/  UISETP.NE.AND UP2, UPT, UR16, 0x1, UPT ;  /* 0x000000011000788c */ /* 0x000fce000bf45270 */
[----:B------:R-:W-:Y:S05]  /*1c30*/  BRA.U UP0, `(.L_x_28) ;  /* 0x0000000100047547 */ /* 0x000fea000b800000 */
[----:B------:R-:W-:Y:S05]  /*1c40*/  BPT.TRAP 0x1 ;  /* 0x000000040000795c */ /* 0x000fea0000300000 */
.L_x_28:
[----:B------:R-:W-:Y:S04]  /*1c50*/  BSSY.RECONVERGENT B0, `(.L_x_29) ;  /* 0x0000003000007945 */ /* 0x000fe80003800200 */
[----:B------:R-:W-:Y:S05]  /*1c60*/  @!P2 BRA `(.L_x_30) ;  /* 0x000000000004a947 */ /* 0x000fea0003800000 */
[----:B------:R-:W-:Y:S05]  /*1c70*/  BPT.TRAP 0x1 ;  /* 0x000000040000795c */ /* 0x000fea0000300000 */
.L_x_30:
[----:B------:R-:W-:Y:S05]  /*1c80*/  BSYNC.RECONVERGENT B0 ;  /* 0x0000000000007941 */ /* 0x000fea0003800200 */
.L_x_29:
[----:B------:R-:W-:Y:S02]  /*1c90*/  UIADD3 UR5, UPT, UPT, UR4, 0x1, URZ ;  /* 0x0000000104057890 */ /* 0x000fe4000fffe0ff */
[----:B------:R-:W-:Y:S02]  /*1ca0*/  ULEA UR32, UR4, UR28, 0xc ;  /* 0x0000001c04207291 */ /* 0x000fe4000f8e60ff */
[----:B------:R-:W-:Y:S02]  /*1cb0*/  UISETP.NE.AND UP0, UPT, UR5, 0x4, UPT ;  /* 0x000000040500788c */ /* 0x000fe4000bf05270 */
[----:B------:R-:W-:Y:S02]  /*1cc0*/  UIADD3 UR14, UP1, UPT, UR26, 0x80, URZ ;  /* 0x000000801a0e7890 */ /* 0x000fe4000ff3e0ff */
[----:B------:R-:W-:Y:S02]  /*1cd0*/  USEL UR7, URZ, 0x1, UP0 ;  /* 0x00000001ff077887 */ /* 0x000fe40008000000 */
[----:B------:R-:W-:-:S02]  /*1ce0*/  USEL UR6, UR5, URZ, UP0 ;  /* 0x000000ff05067287 */ /* 0x000fc40008000000 */
[----:B------:R-:W-:Y:S02]  /*1cf0*/  ULEA UR8, UR4, UR13, 0xb ;  /* 0x0000000d04087291 */ /* 0x000fe4000f8e58ff */
[----:B------:R-:W-:Y:S01]  /*1d00*/  ULEA UR5, UR6, UR13, 0x3 ;  /* 0x0000000d06057291 */ /* 0x000fe2000f8e18ff */
[----:B------:R-:W-:Y:S01]  /*1d10*/  LOP3.LUT R12, R12, UR7, RZ, 0x3c, !PT ;  /* 0x000000070c0c7c12 */ /* 0x000fe2000f8e3cff */
[----:B------:R-:W-:Y:S02]  /*1d20*/  UIADD3 UR4, UP0, UPT, UR26, 0x180, URZ ;  /* 0x000001801a047890 */ /* 0x000fe4000ff1e0ff */
[----:B------:R-:W-:Y:S01]  /*1d30*/  ULOP3.LUT UR33, UR33, 0xfefffff8, URZ, 0xc0, !UPT ;  /* 0xfefffff821217892 */ /* 0x000fe2000f8ec0ff */
[----:B-1----:R-:W-:Y:S01]  /*1d40*/  SHF.L.U32 R0, R12, 0x1f, RZ ;  /* 0x0000001f0c007819 */ /* 0x002fe200000006ff */
[----:B------:R-:W-:Y:S02]  /*1d50*/  UIADD3.X UR15, UPT, UPT, URZ, UR27, URZ, UP1, !UPT ;  /* 0x0000001bff0f7290 */ /* 0x000fe40008ffe4ff */
[----:B------:R-:W-:Y:S01]  /*1d60*/  UIADD3 UR32, UPT, UPT, UR13, 0x2400, UR32 ;  /* 0x000024000d207890 */ /* 0x000fe2000fffe020 */
[----:B------:R3:W4:Y:S01]  /*1d70*/  SYNCS.PHASECHK.TRANS64.TRYWAIT P0, [UR5+0x20], R0 ;  /* 0x00002000ff0075a7 */ /* 0x0007220008001105 */
[----:B------:R-:W-:-:S02]  /*1d80*/  UPRMT UR7, URZ, 0x5410, UR24 ;  /* 0x00005410ff077896 */ /* 0x000fc40008000018 */
[----:B------:R-:W-:Y:S02]  /*1d90*/  UIADD3 UR8, UPT, UPT, UR8, 0x6400, URZ ;  /* 0x0000640008087890 */ /* 0x000fe4000fffe0ff */
[----:B------:R-:W-:Y:S01]  /*1da0*/  UIADD3.X UR5, UPT, UPT, URZ, UR27, URZ, UP0, !UPT ;  /* 0x0000001bff057290 */ /* 0x000fe200087fe4ff */
[----:B------:R-:W-:Y:S01]  /*1db0*/  UMOV UR18, 0x0 ;  /* 0x0000000000127882 */ /* 0x000fe20000000000 */
[----:B------:R-:W-:Y:S01]  /*1dc0*/  UMOV UR19, 0x10000000 ;  /* 0x1000000000137882 */ /* 0x000fe20000000000 */
[----:B------:R-:W-:Y:S01]  /*1dd0*/  UMOV UR10, UR34 ;  /* 0x00000022000a7c82 */ /* 0x000fe20008000000 */
[----:B------:R-:W-:Y:S01]  /*1de0*/  UMOV UR12, UR36 ;  /* 0x00000024000c7c82 */ /* 0x000fe20008000000 */
[----:B------:R-:W-:Y:S01]  /*1df0*/  UMOV UR9, UR33 ;  /* 0x0000002100097c82 */ /* 0x000fe20008000000 */
[----:B------:R1:W-:Y:S03]  /*1e00*/  UTMALDG.3D.MULTICAST.2CTA [UR32], [UR14], UR7, desc[UR18] ;  /* 0x000012200e0073b4 */ /* 0x0003e60008211807 */
[----:B------:R2:W-:Y:S01]  /*1e10*/  UTMALDG.3D.2CTA [UR8], [UR4], desc[UR18] ;  /* 0x00001208040075b4 */ /* 0x0005e20008211000 */
[----:B-1----:R-:W-:Y:S01]  /*1e20*/  UIADD3 UR34, UPT, UPT, UR34, 0x40, URZ ;  /* 0x0000004022227890 */ /* 0x002fe2000fffe0ff */
[----:B------:R-:W-:Y:S01]  /*1e30*/  UMOV UR7, UR29 ;  /* 0x0000001d00077c82 */ /* 0x000fe20008000000 */
[----:B--2---:R-:W-:Y:S01]  /*1e40*/  UMOV UR4, UR6 ;  /* 0x0000000600047c82 */ /* 0x004fe20008000000 */
[----:B------:R-:W-:Y:S09]  /*1e50*/  BRA.U UP2, `(.L_x_31) ;  /* 0xfffffffd02487547 */ /* 0x000ff2000b83ffff */
.L_x_25:
[----:B------:R-:W-:Y:S01]  /*1e60*/  ULEA UR4, UR6, UR13, 0x3 ;  /* 0x0000000d06047291 */ /* 0x000fe2000f8e18ff */
[----:B-1-3--:R-:W-:Y:S01]  /*1e70*/  SHF.L.U32 R0, R12, 0x1f, RZ ;  /* 0x0000001f0c007819 */ /* 0x00afe200000006ff */
[----:B------:R-:W-:Y:S01]  /*1e80*/  @!P1 SYNCS.ARRIVE.TRANS64.A1T0 RZ, [UR13+0x58], RZ ;  /* 0x000058ffffff99a7 */ /* 0x000fe2000810000d */
[----:B------:R-:W-:-:S06]  /*1e90*/  UISETP.GT.AND UP0, UPT, UR42, UR41, UPT ;  /* 0x000000292a00728c */ /* 0x000fcc000bf04270 */
[----:B--2-4-:R1:W2:Y:S03]  /*1ea0*/  SYNCS.PHASECHK.TRANS64.TRYWAIT P0, [UR4+0x20], R0 ;  /* 0x00002000ff0075a7 */ /* 0x0142a60008001104 */
[----:B------:R-:W-:Y:S05]  /*1eb0*/  BRA.U !UP0, `(.L_x_32) ;  /* 0x0000000108c07547 */ /* 0x000fea000b800000 */
[----:B------:R-:W-:Y:S01]  /*1ec0*/  UIADD3 UR25, UPT, UPT, UR48, UR7, URZ ;  /* 0x0000000730197290 */ /* 0x000fe2000fffe0ff */
[----:B------:R-:W-:-:S11]  /*1ed0*/  UMOV UR4, UR6 ;  /* 0x0000000600047c82 */ /* 0x000fd60008000000 */
.L_x_38:
[----:B------:R-:W-:Y:S01]  /*1ee0*/  ULEA UR17, UR4, UR13, 0x3 ;  /* 0x0000000d04117291 */ /* 0x000fe2000f8e18ff */
[----:B--2---:R-:W-:Y:S01]  /*1ef0*/  @P3 MOV R2, 0x3000 ;  /* 0x0000300000023802 */ /* 0x004fe20000000f00 */
[----:B--2-4-:R-:W-:Y:S10]  /*1f00*/  @P0 BRA `(.L_x_33) ;  /* 0x00000000000c0947 */ /* 0x014ff40003800000 */
[----:B------:R-:W-:-:S04]  /*1f10*/  SHF.L.U32 R3, R12, 0x1f, RZ ;  /* 0x0000001f0c037819 */ /* 0x000fc800000006ff */
[----:B------:R-:W2:Y:S02]  /*1f20*/  SYNCS.PHASECHK.TRANS64.TRYWAIT P0, [UR17+0x20], R3 ;  /* 0x00002003ff0075a7 */ /* 0x000ea40008001111 */
[----:B--2---:R-:W-:Y:S05]  /*1f30*/  @!P0 BRA `(.L_x_34) ;  /* 0x0000004c00ac8947 */ /* 0x004fea0003800000 */
.L_x_33:
[----:B------:R2:W-:Y:S01]  /*1f40*/  @P3 SYNCS.ARRIVE.TRANS64 RZ, [UR17], R2 ;  /* 0x00000002ffff39a7 */ /* 0x0005e20008000011 */
[----:B------:R-:W-:-:S04]  /*1f50*/  ULOP3.LUT UR5, UR21, 0x2, URZ, 0xfc, !UPT ;  /* 0x0000000215057892 */ /* 0x000fc8000f8efcff */
[----:B------:R-:W-:-:S09]  /*1f60*/  UISETP.NE.AND UP0, UPT, UR5, 0x2, UPT ;  /* 0x000000020500788c */ /* 0x000fd2000bf05270 */
[----:B------:R-:W-:Y:S05]  /*1f70*/  BRA.U UP0, `(.L_x_35) ;  /* 0x0000000100047547 */ /* 0x000fea000b800000 */
[----:B------:R-:W-:Y:S05]  /*1f80*/  BPT.TRAP 0x1 ;  /* 0x000000040000795c */ /* 0x000fea0000300000 */
.L_x_35:
[----:B------:R-:W-:Y:S04]  /*1f90*/  BSSY.RECONVERGENT B0, `(.L_x_36) ;  /* 0x0000003000007945 */ /* 0x000fe80003800200 */
[----:B------:R-:W-:Y:S05]  /*1fa0*/  @!P2 BRA `(.L_x_37) ;  /* 0x000000000004a947 */ /* 0x000fea0003800000 */
[----:B------:R-:W-:Y:S05]  /*1fb0*/  BPT.TRAP 0x1 ;  /* 0x000000040000795c */ /* 0x000fea0000300000 */
.L_x_37:
[----:B------:R-:W-:Y:S05]  /*1fc0*/  BSYNC.RECONVERGENT B0 ;  /* 0x0000000000007941 */ /* 0x000fea0003800200 */
.L_x_36:
[----:B------:R-:W-:Y:S02]  /*1fd0*/  UIADD3 UR5, UPT, UPT, UR4, 0x1, URZ ;  /* 0x0000000104057890 */ /* 0x000fe4000fffe0ff */
[----:B------:R-:W-:Y:S02]  /*1fe0*/  UIADD3 UR14, UP1, UPT, UR26, 0x80, URZ ;  /* 0x000000801a0e7890 */ /* 0x000fe4000ff3e0ff */
[----:B------:R-:W-:Y:S02]  /*1ff0*/  UISETP.NE.AND UP0, UPT, UR5, 0x4, UPT ;  /* 0x000000040500788c */ /* 0x000fe4000bf05270 */
[----:B------:R-:W-:Y:S02]  /*2000*/  ULEA UR16, UR4, UR30, 0xc ;  /* 0x0000001e04107291 */ /* 0x000fe4000f8e60ff */
[----:B------:R-:W-:Y:S02]  /*2010*/  USEL UR8, URZ, 0x1, UP0 ;  /* 0x00000001ff087887 */ /* 0x000fe40008000000 */
[----:B------:R-:W-:-:S02]  /*2020*/  USEL UR6, UR5, URZ, UP0 ;  /* 0x000000ff05067287 */ /* 0x000fc40008000000 */
[----:B------:R-:W-:Y:S02]  /*2030*/  UIADD3 UR22, UP0, UPT, UR26, 0x180, URZ ;  /* 0x000001801a167890 */ /* 0x000fe4000ff1e0ff */
[----:B------:R-:W-:Y:S01]  /*2040*/  LOP3.LUT R12, R12, UR8, RZ, 0x3c, !PT ;  /* 0x000000080c0c7c12 */ /* 0x000fe2000f8e3cff */
[----:B------:R-:W-:Y:S02]  /*2050*/  ULEA UR8, UR4, UR13, 0xb ;  /* 0x0000000d04087291 */ /* 0x000fe4000f8e58ff */
[----:B------:R-:W-:Y:S01]  /*2060*/  ULEA UR5, UR6, UR13, 0x3 ;  /* 0x0000000d06057291 */ /* 0x000fe2000f8e18ff */
[----:B-1----:R-:W-:Y:S01]  /*2070*/  SHF.L.U32 R0, R12, 0x1f, RZ ;  /* 0x0000001f0c007819 */ /* 0x002fe200000006ff */
[----:B------:R-:W-:Y:S02]  /*2080*/  USHF.L.U32 UR18, UR7, 0x6, URZ ;  /* 0x0000000607127899 */ /* 0x000fe400080006ff */
[----:B------:R-:W-:Y:S02]  /*2090*/  ULOP3.LUT UR17, UR17, 0xfefffff8, URZ, 0xc0, !UPT ;  /* 0xfefffff811117892 */ /* 0x000fe4000f8ec0ff */
[----:B------:R-:W-:-:S02]  /*20a0*/  UIADD3.X UR15, UPT, UPT, URZ, UR27, URZ, UP1, !UPT ;  /* 0x0000001bff0f7290 */ /* 0x000fc40008ffe4ff */
[----:B------:R-:W-:Y:S01]  /*20b0*/  UPRMT UR4, URZ, 0x5410, UR24 ;  /* 0x00005410ff047896 */ /* 0x000fe20008000018 */
[----:B------:R3:W4:Y:S01]  /*20c0*/  SYNCS.PHASECHK.TRANS64.TRYWAIT P0, [UR5+0x20], R0 ;  /* 0x00002000ff0075a7 */ /* 0x0007220008001105 */
[----:B------:R-:W-:Y:S02]  /*20d0*/  UIADD3 UR8, UPT, UPT, UR8, 0x6400, URZ ;  /* 0x0000640008087890 */ /* 0x000fe4000fffe0ff */
[----:B------:R-:W-:Y:S01]  /*20e0*/  UIADD3.X UR23, UPT, UPT, URZ, UR27, URZ, UP0, !UPT ;  /* 0x0000001bff177290 */ /* 0x000fe200087fe4ff */
[----:B------:R-:W-:Y:S01]  /*20f0*/  UMOV UR32, 0x0 ;  /* 0x0000000000207882 */ /* 0x000fe20000000000 */
[----:B------:R-:W-:Y:S01]  /*2100*/  UMOV UR33, 0x10000000 ;  /* 0x1000000000217882 */ /* 0x000fe20000000000 */
[----:B------:R-:W-:Y:S01]  /*2110*/  UMOV UR19, UR35 ;  /* 0x0000002300137c82 */ /* 0x000fe20008000000 */
[----:B------:R-:W-:Y:S01]  /*2120*/  UMOV UR20, UR36 ;  /* 0x0000002400147c82 */ /* 0x000fe20008000000 */
[----:B------:R-:W-:Y:S01]  /*2130*/  UMOV UR12, UR36 ;  /* 0x00000024000c7c82 */ /* 0x000fe20008000000 */
[----:B------:R-:W-:Y:S01]  /*2140*/  UMOV UR9, UR17 ;  /* 0x0000001100097c82 */ /* 0x000fe20008000000 */
[----:B------:R-:W-:Y:S01]  /*2150*/  UMOV UR10, UR18 ;  /* 0x00000012000a7c82 */ /* 0x000fe20008000000 */
[----:B------:R1:W-:Y:S01]  /*2160*/  UTMALDG.3D.MULTICAST.2CTA [UR16], [UR14], UR4, desc[UR32] ;  /* 0x000020100e0073b4 */ /* 0x0003e20008211804 */
[----:B------:R-:W-:-:S04]  /*2170*/  UIADD3 UR7, UPT, UPT, UR7, 0x1, URZ ;  /* 0x0000000107077890 */ /* 0x000fc8000fffe0ff */
[----:B------:R-:W-:Y:S01]  /*2180*/  UISETP.NE.AND UP0, UPT, UR7, UR25, UPT ;  /* 0x000000190700728c */ /* 0x000fe2000bf05270 */
[----:B------:R3:W-:Y:S01]  /*2190*/  UTMALDG.3D.2CTA [UR8], [UR22], desc[UR32] ;  /* 0x00002008160075b4 */ /* 0x0007e20008211000 */
[----:B-1----:R-:W-:-:S07]  /*21a0*/  UMOV UR4, UR6 ;  /* 0x0000000600047c82 */ /* 0x002fce0008000000 */
[----:B---3--:R-:W-:Y:S05]  /*21b0*/  BRA.U UP0, `(.L_x_38) ;  /* 0xfffffffd00487547 */ /* 0x008fea000b83ffff */
.L_x_32:
[C---:B------:R-:W-:Y:S01]  /*21c0*/  LEA R3, R11.reuse, UR13, 0x3 ;  /* 0x0000000d0b037c11 */ /* 0x040fe2000f8e18ff */
[----:B------:R-:W-:Y:S01]  /*21d0*/  NOP ;  /* 0x0000000000007918 */ /* 0x000fe20000000000 */
[----:B-1----:R-:W-:Y:S02]  /*21e0*/  SHF.L.U32 R0, R10, 0x1f, RZ ;  /* 0x0000001f0a007819 */ /* 0x002fe400000006ff */
[----:B------:R-:W-:Y:S02]  /*21f0*/  LEA R4, R11, UR13, 0x4 ;  /* 0x0000000d0b047c11 */ /* 0x000fe4000f8e20ff */
[----:B--2-4-:R-:W1:Y:S02]  /*2200*/  SYNCS.PHASECHK.TRANS64.TRYWAIT P0, [R3+URZ+0x60], R0 ;  /* 0x00006000030075a7 */ /* 0x014e6400080011ff */
[----:B-1----:R-:W-:Y:S05]  /*2210*/  @!P0 BRA `(.L_x_39) ;  /* 0x0000004c000c8947 */ /* 0x002fea0003800000 */
.L_x_116:
[----:B------:R-:W2:Y:S01]  /*2220*/  LDS.128 R4, [R4+0xf0] ;  /* 0x0000f00004047984 */ /* 0x000ea20000000c00 */
[----:B------:R-:W-:Y:S01]  /*2230*/  UISETP.GE.AND UP0, UPT, UR40, 0x1, UPT ;  /* 0x000000012800788c */ /* 0x000fe2000bf06270 */
[----:B------:R-:W-:Y:S01]  /*2240*/  @!PT LDS RZ, [RZ] ;  /* 0x00000000fffff984 */ /* 0x000fe20000000800 */
[----:B------:R-:W-:Y:S01]  /*2250*/  @!PT LDS RZ, [RZ] ;  /* 0x00000000fffff984 */ /* 0x000fe20000000800 */
[----:B------:R-:W-:Y:S01]  /*2260*/  @!PT LDS RZ, [RZ] ;  /* 0x00000000fffff984 */ /* 0x000fe20000000800 */
[----:B------:R-:W-:Y:S01]  /*2270*/  @!PT LDS RZ, [RZ] ;  /* 0x00000000fffff984 */ /* 0x000fe20000000800 */
[----:B------:R3:W-:Y:S06]  /*2280*/  MEMBAR.ALL.CTA ;  /* 0x0000000000007992 */ /* 0x0007ec0000008000 */
[----:B---3--:R-:W3:Y:S01]  /*2290*/  FENCE.VIEW.ASYNC.S ;  /* 0x00000000000073c6 */ /* 0x008ee20000000000 */
[----:B--2---:R-:W-:-:S13]  /*22a0*/  LOP3.LUT P0, RZ, R6, 0x1, RZ, 0xc0, !PT ;  /* 0x0000000106ff7812 */ /* 0x004fda000780c0ff */
[----:B---3--:R-:W-:Y:S01]  /*22b0*/  VOTEU.ANY UP1, P0 ;  /* 0x0000000000ff7886 */ /* 0x008fe20000020100 */
[----:B------:R-:W-:-:S13]  /*22c0*/  PLOP3.LUT P0, PT, PT, PT, UP1, 0x80, 0x8 ;  /* 0x000000000008781c */ /* 0x000fda0003f0f018 */
[----:B-1----:R-:W-:Y:S02]  /*22d0*/  @P0 LOP3.LUT R0, R5, 0xffff, RZ, 0xc0, !PT ;  /* 0x0000ffff05000812 */ /* 0x002fe400078ec0ff */
[----:B------:R-:W-:Y:S02]  /*22e0*/  @P0 MOV R2, R4 ;  /* 0x0000000400020202 */ /* 0x000fe40000000f00 */
[----:B------:R-:W-:Y:S01]  /*22f0*/  @P0 R2UR UR5, R0 ;  /* 0x00000000000502ca */ /* 0x000fe200000e0000 */
[----:B------:R-:W-:Y:S01]  /*2300*/  VIADD R0, R3, 0x70 ;  /* 0x0000007003007836 */ /* 0x000fe20000000000 */
[----:B------:R-:W-:Y:S02]  /*2310*/  @P0 SHF.R.U32.HI R4, RZ, 0x10, R5 ;  /* 0x00000010ff040819 */ /* 0x000fe40000011605 */
[----:B------:R-:W-:Y:S02]  /*2320*/  @P0 R2UR UR7, R2 ;  /* 0x00000000020702ca */ /* 0x000fe400000e0000 */
[----:B------:R-:W-:-:S02]  /*2330*/  PRMT R0, RZ, 0x654, R0 ;  /* 0x00000654ff007816 */ /* 0x000fc40000000000 */
[----:B------:R-:W-:Y:S02]  /*2340*/  @P0 R2UR UR4, R4 ;  /* 0x00000000040402ca */ /* 0x000fe400000e0000 */
[----:B------:R1:W-:Y:S03]  /*2350*/  SYNCS.ARRIVE.TRANS64.RED.A1T0 RZ, [R0+URZ], RZ ;  /* 0x000000ff00ff79a7 */ /* 0x0003e600081004ff */
[----:B------:R-:W-:-:S04]  /*2360*/  @UP1 UMOV UR31, UR5 ;  /* 0x00000005001f1c82 */ /* 0x000fc80008000000 */
[----:B------:R-:W-:-:S04]  /*2370*/  @UP1 UMOV UR37, UR7 ;  /* 0x0000000700251c82 */ /* 0x000fc80008000000 */
[----:B------:R-:W-:Y:S01]  /*2380*/  @UP1 UMOV UR36, UR4 ;  /* 0x0000000400241c82 */ /* 0x000fe20008000000 */
[----:B------:R-:W-:Y:S05]  /*2390*/  BRA.U !UP0, `(.L_x_40) ;  /* 0x0000000108d47547 */ /* 0x000fea000b800000 */
[----:B------:R-:W2:Y:S01]  /*23a0*/  LDCU.128 UR16, c[0x0][0xb10] ;  /* 0x00016200ff1077ac */ /* 0x000ea20008000c00 */
[----:B------:R-:W3:Y:S01]  /*23b0*/  LDCU UR12, c[0x0][0xb20] ;  /* 0x00016400ff0c77ac */ /* 0x000ee20008000800 */
[----:B------:R-:W4:Y:S01]  /*23c0*/  LDCU UR20, c[0x0][0xb0c] ;  /* 0x00016180ff1477ac */ /* 0x000f220008000800 */
[----:B------:R-:W1:Y:S01]  /*23d0*/  LDCU.64 UR8, c[0x0][0xb28] ;  /* 0x00016500ff0877ac */ /* 0x000e620008000a00 */
[----:B------:R-:W-:Y:S02]  /*23e0*/  UISETP.NE.AND UP3, UPT, UR40, 0x1, UPT ;  /* 0x000000012800788c */ /* 0x000fe4000bf65270 */
[----:B--2---:R-:W-:Y:S02]  /*23f0*/  UIMAD.WIDE.U32 UR10, UR38, UR19, URZ ;  /* 0x00000013260a72a5 */ /* 0x004fe4000f8e00ff */
[----:B------:R-:W-:Y:S02]  /*2400*/  UIMAD.WIDE.U32 UR4, UR39, UR16, URZ ;  /* 0x00000010270472a5 */ /* 0x000fe4000f8e00ff */
[----:B------:R-:W-:-:S02]  /*2410*/  UISETP.NE.AND UP0, UPT, UR18, 0x1, UPT ;  /* 0x000000011200788c */ /* 0x000fc4000bf05270 */
[----:B------:R-:W-:Y:S01]  /*2420*/  UIMAD.WIDE.U32 UR22, UR31, UR19, URZ ;  /* 0x000000131f1672a5 */ /* 0x000fe2000f8e00ff */
[----:B------:R-:W-:Y:S02]  /*2430*/  UMOV UR10, UR11 ;  /* 0x0000000b000a7c82 */ /* 0x000fe40008000000 */
[----:B------:R-:W-:Y:S01]  /*2440*/  UMOV UR4, UR5 ;  /* 0x0000000500047c82 */ /* 0x000fe20008000000 */
[----:B---3--:R-:W-:Y:S02]  /*2450*/  USHF.R.U32.HI UR10, URZ, UR12, UR10 ;  /* 0x0000000cff0a7299 */ /* 0x008fe4000801160a */
[----:B----4-:R-:W-:Y:S02]  /*2460*/  UISETP.NE.AND UP2, UPT, UR20, 0x1, UPT ;  /* 0x000000011400788c */ /* 0x010fe4000bf45270 */
[----:B------:R-:W-:Y:S02]  /*2470*/  USHF.R.U32.HI UR4, URZ, UR17, UR4 ;  /* 0x00000011ff047299 */ /* 0x000fe40008011604 */
[----:B------:R-:W-:-:S02]  /*2480*/  USEL UR5, UR38, UR10, !UP0 ;  /* 0x0000000a26057287 */ /* 0x000fc4000c000000 */
[----:B------:R-:W-:Y:S02]  /*2490*/  USEL UR7, UR39, UR4, !UP2 ;  /* 0x0000000427077287 */ /* 0x000fe4000d000000 */
[----:B-1----:R-:W-:Y:S01]  /*24a0*/  UIMAD.WIDE.U32 UR10, UR5, UR8, URZ ;  /* 0x00000008050a72a5 */ /* 0x002fe2000f8e00ff */
[----:B------:R-:W-:Y:S01]  /*24b0*/  UMOV UR4, UR23 ;  /* 0x0000001700047c82 */ /* 0x000fe20008000000 */
[----:B------:R-:W-:Y:S02]  /*24c0*/  UIMAD.WIDE.U32 UR14, UR37, UR16, URZ ;  /* 0x00000010250e72a5 */ /* 0x000fe4000f8e00ff */
[----:B------:R-:W-:-:S03]  /*24d0*/  UIMAD.WIDE.U32 UR22, UR7, UR8, URZ ;  /* 0x00000008071672a5 */ /* 0x000fc6000f8e00ff */
[----:B------:R-:W-:Y:S01]  /*24e0*/  UMOV UR10, UR11 ;  /* 0x0000000b000a7c82 */ /* 0x000fe20008000000 */
[----:B------:R-:W-:Y:S02]  /*24f0*/  USHF.R.U32.HI UR4, URZ, UR12, UR4 ;  /* 0x0000000cff047299 */ /* 0x000fe40008011604 */
[----:B------:R-:W-:Y:S01]  /*2500*/  @UP3 USHF.R.U32.HI UR5, URZ, UR9, UR10 ;  /* 0x00000009ff053299 */ /* 0x000fe2000801160a */
[----:B------:R-:W-:Y:S01]  /*2510*/  UMOV UR14, UR15 ;  /* 0x0000000f000e7c82 */ /* 0x000fe20008000000 */
[----:B------:R-:W-:Y:S01]  /*2520*/  UMOV UR22, UR23 ;  /* 0x0000001700167c82 */ /* 0x000fe20008000000 */
[----:B------:R-:W-:Y:S02]  /*2530*/  USHF.R.U32.HI UR17, URZ, UR17, UR14 ;  /* 0x00000011ff117299 */ /* 0x000fe4000801160e */
[----:B------:R-:W-:Y:S02]  /*2540*/  USEL UR4, UR31, UR4, !UP0 ;  /* 0x000000041f047287 */ /* 0x000fe4000c000000 */
[----:B------:R-:W-:-:S02]  /*2550*/  @UP3 USHF.R.U32.HI UR7, URZ, UR9, UR22 ;  /* 0x00000009ff073299 */ /* 0x000fc40008011616 */
[----:B------:R-:W-:Y:S02]  /*2560*/  UIMAD UR10, UR40, UR5, URZ ;  /* 0x00000005280a72a4 */ /* 0x000fe4000f8e02ff */
[----:B------:R-:W-:Y:S02]  /*2570*/  USEL UR5, UR37, UR17, !UP2 ;  /* 0x0000001125057287 */ /* 0x000fe4000d000000 */
[----:B------:R-:W-:Y:S02]  /*2580*/  UIMAD UR12, UR40, UR7, URZ ;  /* 0x00000007280c72a4 */ /* 0x000fe4000f8e02ff */
[----:B------:R-:W-:Y:S02]  /*2590*/  UISETP.GE.AND UP0, UPT, UR4, UR10, UPT ;  /* 0x0000000a0400728c */ /* 0x000fe4000bf06270 */
[----:B------:R-:W-:Y:S02]  /*25a0*/  UIMAD.WIDE.U32 UR10, UR4, UR8, URZ ;  /* 0x00000008040a72a5 */ /* 0x000fe4000f8e00ff */
[----:B------:R-:W-:-:S02]  /*25b0*/  UISETP.GE.OR UP0, UPT, UR5, UR12, UP0 ;  /* 0x0000000c0500728c */ /* 0x000fc40008706670 */
[----:B------:R-:W-:Y:S02]  /*25c0*/  UIMAD.WIDE.U32 UR14, UR5, UR8, URZ ;  /* 0x00000008050e72a5 */ /* 0x000fe4000f8e00ff */
[----:B------:R-:W-:Y:S01]  /*25d0*/  UIADD3 UR12, UPT, UPT, -UR5, URZ, URZ ;  /* 0x000000ff050c7290 */ /* 0x000fe2000fffe1ff */
[----:B------:R-:W-:Y:S01]  /*25e0*/  UMOV UR10, UR11 ;  /* 0x0000000b000a7c82 */ /* 0x000fe20008000000 */
[----:B------:R-:W-:Y:S02]  /*25f0*/  UIADD3 UR11, UPT, UPT, -UR4, URZ, URZ ;  /* 0x000000ff040b7290 */ /* 0x000fe4000fffe1ff */
[----:B------:R-:W-:-:S03]  /*2600*/  USHF.R.U32.HI UR10, URZ, UR9, UR10 ;  /* 0x00000009ff0a7299 */ /* 0x000fc6000801160a */
[----:B------:R-:W-:Y:S01]  /*2610*/  @!UP0 UMOV UR8, UR15 ;  /* 0x0000000f00088c82 */ /* 0x000fe20008000000 */
[----:B------:R-:W-:Y:S02]  /*2620*/  UIMAD UR11, UR18, UR11, UR31 ;  /* 0x0000000b120b72a4 */ /* 0x000fe4000f8e021f */
[----:B------:R-:W-:Y:S02]  /*2630*/  USEL UR10, UR4, UR10, !UP3 ;  /* 0x0000000a040a7287 */ /* 0x000fe4000d800000 */
[----:B------:R-:W-:Y:S02]  /*2640*/  @!UP0 USHF.R.U32.HI UR8, URZ, UR9, UR8 ;  /* 0x00000009ff088299 */ /* 0x000fe40008011608 */
[----:B------:R-:W-:Y:S02]  /*2650*/  UIADD3 UR9, UPT, UPT, -UR10, URZ, URZ ;  /* 0x000000ff0a097290 */ /* 0x000fe4000fffe1ff */
[----:B------:R-:W-:Y:S02]  /*2660*/  @!UP0 USEL UR8, UR5, UR8, !UP3 ;  /* 0x0000000805088287 */ /* 0x000fe4000d800000 */
[----:B------:R-:W-:-:S02]  /*2670*/  UIMAD UR9, UR40, UR9, UR4 ;  /* 0x00000009280972a4 */ /* 0x000fc4000f8e0204 */
[----:B------:R-:W-:Y:S02]  /*2680*/  @!UP0 UIADD3 UR10, UPT, UPT, UR10, -UR8, URZ ;  /* 0x800000080a0a8290 */ /* 0x000fe4000fffe0ff */
[----:B------:R-:W-:Y:S02]  /*2690*/  @!UP0 UIMAD UR8, UR9, UR7, UR8 ;  /* 0x00000007090882a4 */ /* 0x000fe4000f8e0208 */
[----:B------:R-:W-:Y:S02]  /*26a0*/  @!UP0 UIMAD UR4, UR40, UR10, UR5 ;  /* 0x0000000a280482a4 */ /* 0x000fe4000f8e0205 */
[----:B------:R-:W-:Y:S02]  /*26b0*/  UIMAD UR7, UR20, UR12, UR37 ;  /* 0x0000000c140772a4 */ /* 0x000fe4000f8e0225 */
[----:B------:R-:W-:Y:S01]  /*26c0*/  UIMAD UR31, UR4, UR18, UR11 ;  /* 0x00000012041f72a4 */ /* 0x000fe2000f8e020b */
[----:B------:R-:W-:Y:S02]  /*26d0*/  @!UP0 UMOV UR5, UR8 ;  /* 0x0000000800058c82 */ /* 0x000fe40008000000 */
[----:B------:R-:W-:-:S12]  /*26e0*/  UIMAD UR37, UR5, UR20, UR7 ;  /* 0x00000014052572a4 */ /* 0x000fd8000f8e0207 */
.L_x_40:
[----:B------:R-:W2:Y:S02]  /*26f0*/  LDCU UR4, c[0x0][0xb30] ;  /* 0x00016600ff0477ac */ /* 0x000ea40008000800 */
[----:B--2---:R-:W-:-:S09]  /*2700*/  UISETP.NE.AND UP0, UPT, UR4, 0x1, UPT ;  /* 0x000000010400788c */ /* 0x004fd2000bf05270 */
[----:B------:R-:W-:Y:S05]  /*2710*/  BRA.U UP0, `(.L_x_41) ;  /* 0x0000000100447547 */ /* 0x000fea000b800000 */
[----:B------:R-:W2:Y:S01]  /*2720*/  LDCU.128 UR16, c[0x0][0xb10] ;  /* 0x00016200ff1077ac */ /* 0x000ea20008000c00 */
[----:B------:R-:W3:Y:S01]  /*2730*/  LDCU UR10, c[0x0][0xb0c] ;  /* 0x00016180ff0a77ac */ /* 0x000ee20008000800 */
[----:B------:R-:W4:Y:S01]  /*2740*/  LDCU UR7, c[0x0][0xb20] ;  /* 0x00016400ff0777ac */ /* 0x000f220008000800 */
[----:B--2---:R-:W-:Y:S02]  /*2750*/  UIMAD.WIDE.U32 UR8, UR37, UR16, URZ ;  /* 0x00000010250872a5 */ /* 0x004fe4000f8e00ff */
[----:B------:R-:W-:Y:S02]  /*2760*/  UIMAD.WIDE.U32 UR4, UR31, UR19, URZ ;  /* 0x000000131f0472a5 */ /* 0x000fe4000f8e00ff */
[----:B---3--:R-:W-:Y:S02]  /*2770*/  UISETP.NE.AND UP2, UPT, UR10, 0x1, UPT ;  /* 0x000000010a00788c */ /* 0x008fe4000bf45270 */
[----:B------:R-:W-:Y:S01]  /*2780*/  UISETP.NE.AND UP0, UPT, UR18, 0x1, UPT ;  /* 0x000000011200788c */ /* 0x000fe2000bf05270 */
[----:B------:R-:W-:-:S02]  /*2790*/  UMOV UR8, UR9 ;  /* 0x0000000900087c82 */ /* 0x000fc40008000000 */
[----:B------:R-:W-:Y:S01]  /*27a0*/  UMOV UR4, UR5 ;  /* 0x0000000500047c82 */ /* 0x000fe20008000000 */
[----:B------:R-:W-:Y:S02]  /*27b0*/  USHF.R.U32.HI UR17, URZ, UR17, UR8 ;  /* 0x00000011ff117299 */ /* 0x000fe40008011608 */
[----:B----4-:R-:W-:Y:S02]  /*27c0*/  USHF.R.U32.HI UR4, URZ, UR7, UR4 ;  /* 0x00000007ff047299 */ /* 0x010fe40008011604 */
[----:B------:R-:W-:Y:S02]  /*27d0*/  USEL UR5, UR37, UR17, !UP2 ;  /* 0x0000001125057287 */ /* 0x000fe4000d000000 */
[----:B------:R-:W-:-:S04]  /*27e0*/  USEL UR4, UR31, UR4, !UP0 ;  /* 0x000000041f047287 */ /* 0x000fc8000c000000 */
[----:B------:R-:W-:Y:S02]  /*27f0*/  UIADD3 UR7, UPT, UPT, UR5, -UR4, URZ ;  /* 0x8000000405077290 */ /* 0x000fe4000fffe0ff */
[----:B------:R-:W-:Y:S02]  /*2800*/  UIADD3 UR4, UPT, UPT, -UR5, UR4, URZ ;  /* 0x0000000405047290 */ /* 0x000fe4000fffe1ff */
[----:B------:R-:W-:Y:S02]  /*2810*/  UIMAD UR31, UR7, UR18, UR31 ;  /* 0x00000012071f72a4 */ /* 0x000fe4000f8e021f */
[----:B------:R-:W-:-:S12]  /*2820*/  UIMAD UR37, UR4, UR10, UR37 ;  /* 0x0000000a042572a4 */ /* 0x000fd8000f8e0225 */
.L_x_41:
[----:B------:R-:W-:Y:S01]  /*2830*/  VIADD R11, R11, 0x1 ;  /* 0x000000010b0b7836 */ /* 0x000fe20000000000 */
[----:B------:R-:W-:Y:S01]  /*2840*/  PLOP3.LUT P1, PT, PT, PT, PT, 0x80, 0x8 ;  /* 0x000000000008781c */ /* 0x000fe20003f2f070 */
[----:B------:R-:W-:Y:S02]  /*2850*/  UIADD3 UR46, UPT, UPT, UR37, UR58, URZ ;  /* 0x0000003a252e7290 */ /* 0x000fe4000fffe0ff */
[----:B------:R-:W-:Y:S01]  /*2860*/  UIADD3 UR45, UPT, UPT, UR31, UR55, URZ ;  /* 0x000000371f2d7290 */ /* 0x000fe2000fffe0ff */
[----:B------:R-:W-:-:S04]  /*2870*/  ISETP.NE.AND P0, PT, R11, 0x2, PT ;  /* 0x000000020b00780c */ /* 0x000fc80003f05270 */
[----:B-1----:R-:W-:Y:S02]  /*2880*/  SEL R0, RZ, 0x1, P0 ;  /* 0x00000001ff007807 */ /* 0x002fe40000000000 */
[----:B------:R-:W-:Y:S02]  /*2890*/  SEL R11, R11, RZ, P0 ;  /* 0x000000ff0b0b7207 */ /* 0x000fe40000000000 */
[----:B------:R-:W-:Y:S01]  /*28a0*/  LOP3.LUT R10, R10, R0, RZ, 0x3c, !PT ;  /* 0x000000000a0a7212 */ /* 0x000fe200078e3cff */
[----:B------:R-:W-:Y:S06]  /*28b0*/  BRA.U UP1, `(.L_x_42) ;  /* 0xfffffff101447547 */ /* 0x000fec000b83ffff */
[----:B------:R-:W-:Y:S01]  /*28c0*/  UIADD3 UR13, UPT, UPT, UR13, 0x20, URZ ;  /* 0x000000200d0d7890 */ /* 0x000fe2000fffe0ff */
[----:B------:R-:W-:-:S03]  /*28d0*/  SHF.L.U32 R2, R12, 0x1f, RZ ;  /* 0x0000001f0c027819 */ /* 0x000fc600000006ff */
[----:B------:R-:W-:-:S09]  /*28e0*/  ULEA UR4, UR6, UR13, 0x3 ;  /* 0x0000000d06047291 */ /* 0x000fd2000f8e18ff */
[----:B------:R-:W1:Y:S02]  /*28f0*/  SYNCS.PHASECHK.TRANS64.TRYWAIT P0, [UR4], R2 ;  /* 0x00000002ff0075a7 */ /* 0x000e640008001104 */
[----:B-1----:R-:W-:Y:S05]  /*2900*/  @!P0 BRA `(.L_x_43) ;  /* 0x0000004400648947 */ /* 0x002fea0003800000 */
.L_x_118:
[----:B------:R-:W-:-:S04]  /*2910*/  UIADD3 UR4, UPT, UPT, UR6, 0x1, URZ ;  /* 0x0000000106047890 */ /* 0x000fc8000fffe0ff */
[----:B------:R-:W-:-:S04]  /*2920*/  UISETP.NE.AND UP0, UPT, UR4, 0x4, UPT ;  /* 0x000000040400788c */ /* 0x000fc8000bf05270 */
[----:B------:R-:W-:Y:S02]  /*2930*/  USEL UR6, URZ, 0x1, UP0 ;  /* 0x00000001ff067887 */ /* 0x000fe40008000000 */
[----:B------:R-:W-:-:S04]  /*2940*/  USEL UR4, UR4, URZ, UP0 ;  /* 0x000000ff04047287 */ /* 0x000fc80008000000 */
[----:B------:R-:W-:Y:S01]  /*2950*/  ULEA UR5, UR4, UR13, 0x3 ;  /* 0x0000000d04057291 */ /* 0x000fe2000f8e18ff */
[----:B-1----:R-:W-:-:S04]  /*2960*/  LOP3.LUT R2, R12, UR6, RZ, 0x3c, !PT ;  /* 0x000000060c027c12 */ /* 0x002fc8000f8e3cff */
[----:B------:R-:W-:-:S04]  /*2970*/  SHF.L.U32 R3, R2, 0x1f, RZ ;  /* 0x0000001f02037819 */ /* 0x000fc800000006ff */
[----:B------:R-:W1:Y:S02]  /*2980*/  SYNCS.PHASECHK.TRANS64.TRYWAIT P0, [UR5], R3 ;  /* 0x00000003ff0075a7 */ /* 0x000e640008001105 */
[----:B-1----:R-:W-:Y:S05]  /*2990*/  @!P0 BRA `(.L_x_44) ;  /* 0x0000004400588947 */ /* 0x002fea0003800000 */
.L_x_120:
[----:B------:R-:W-:-:S04]  /*29a0*/  UIADD3 UR4, UPT, UPT, UR4, 0x1, URZ ;  /* 0x0000000104047890 */ /* 0x000fc8000fffe0ff */
[----:B------:R-:W-:-:S04]  /*29b0*/  UISETP.NE.AND UP0, UPT, UR4, 0x4, UPT ;  /* 0x000000040400788c */ /* 0x000fc8000bf05270 */
[----:B------:R-:W-:Y:S02]  /*29c0*/  USEL UR6, URZ, 0x1, UP0 ;  /* 0x00000001ff067887 */ /* 0x000fe40008000000 */
[----:B------:R-:W-:-:S04]  /*29d0*/  USEL UR4, UR4, URZ, UP0 ;  /* 0x000000ff04047287 */ /* 0x000fc80008000000 */
[----:B------:R-:W-:Y:S01]  /*29e0*/  ULEA UR5, UR4, UR13, 0x3 ;  /* 0x0000000d04057291 */ /* 0x000fe2000f8e18ff */
[----:B------:R-:W-:-:S04]  /*29f0*/  LOP3.LUT R2, R2, UR6, RZ, 0x3c, !PT ;  /* 0x0000000602027c12 */ /* 0x000fc8000f8e3cff */
[----:B-1----:R-:W-:-:S04]  /*2a00*/  SHF.L.U32 R3, R2, 0x1f, RZ ;  /* 0x0000001f02037819 */ /* 0x002fc800000006ff */
[----:B------:R-:W1:Y:S02]  /*2a10*/  SYNCS.PHASECHK.TRANS64.TRYWAIT P0, [UR5], R3 ;  /* 0x00000003ff0075a7 */ /* 0x000e640008001105 */
[----:B-1----:R-:W-:Y:S05]  /*2a20*/  @!P0 BRA `(.L_x_45) ;  /* 0x00000044004c8947 */ /* 0x002fea0003800000 */
.L_x_122:
[----:B------:R-:W-:-:S04]  /*2a30*/  UIADD3 UR4, UPT, UPT, UR4, 0x1, URZ ;  /* 0x0000000104047890 */ /* 0x000fc8000fffe0ff */
[----:B------:R-:W-:-:S04]  /*2a40*/  UISETP.NE.AND UP0, UPT, UR4, 0x4, UPT ;  /* 0x000000040400788c */ /* 0x000fc8000bf05270 */
[----:B------:R-:W-:Y:S02]  /*2a50*/  USEL UR5, URZ, 0x1, UP0 ;  /* 0x00000001ff057887 */ /* 0x000fe40008000000 */
[----:B------:R-:W-:-:S04]  /*2a60*/  USEL UR4, UR4, URZ, UP0 ;  /* 0x000000ff04047287 */ /* 0x000fc80008000000 */
[----:B------:R-:W-:Y:S01]  /*2a70*/  ULEA UR4, UR4, UR13, 0x3 ;  /* 0x0000000d04047291 */ /* 0x000fe2000f8e18ff */
[----:B------:R-:W-:-:S04]  /*2a80*/  LOP3.LUT R2, R2, UR5, RZ, 0x3c, !PT ;  /* 0x0000000502027c12 */ /* 0x000fc8000f8e3cff */
[----:B------:R-:W-:Y:S01]  /*2a90*/  SHF.L.U32 R2, R2, 0x1f, RZ ;  /* 0x0000001f02027819 */ /* 0x000fe200000006ff */
[----:B-1----:R-:W-:-:S07]  /*2aa0*/  IMAD.U32 R0, RZ, RZ, UR4 ;  /* 0x00000004ff007e24 */ /* 0x002fce000f8e00ff */
.L_x_46:
[----:B-1----:R1:W2:Y:S02]  /*2ab0*/  SYNCS.PHASECHK.TRANS64.TRYWAIT P0, [R0+URZ], R2 ;  /* 0x00000002000075a7 */ /* 0x0022a400080011ff */
[----:B--2---:R-:W-:Y:S05]  /*2ac0*/  @!P0 NANOSLEEP.SYNCS 0x989680 ;  /* 0x009896800000895d */ /* 0x004fea0003900000 */
[----:B------:R-:W2:Y:S02]  /*2ad0*/  @!P0 SYNCS.PHASECHK.TRANS64 P0, [R0+URZ], R2 ;  /* 0x00000002000085a7 */ /* 0x000ea400080010ff */
[----:B--2---:R-:W-:Y:S05]  /*2ae0*/  @P0 EXIT ;  /* 0x000000000000094d */ /* 0x004fea0003800000 */
[----:B------:R-:W-:Y:S05]  /*2af0*/  BRA `(.L_x_46) ;  /* 0xfffffffc00ec7947 */ /* 0x000fea000383ffff */
.L_x_22:
[----:B------:R-:W1:Y:S02]  /*2b00*/  S2UR UR4, SR_CgaCtaId ;  /* 0x00000000000479c3 */ /* 0x000e640000008800 */
[----:B-1----:R-:W-:-:S04]  /*2b10*/  UISETP.NE.AND UP0, UPT, UR4, URZ, UPT ;  /* 0x000000ff0400728c */ /* 0x002fc8000bf05270 */
[----:B------:R-:W-:-:S09]  /*2b20*/  UISETP.NE.OR UP0, UPT, UR13, 0x1, UP0 ;  /* 0x000000010d00788c */ /* 0x000fd20008705670 */
[----:B------:R-:W-:Y:S05]  /*2b30*/  BRA.U UP0, `(.L_x_47) ;  /* 0x00000005004c7547 */ /* 0x000fea000b800000 */
[----:B------:R-:W1:Y:S01]  /*2b40*/  S2UR UR5, SR_CgaCtaId ;  /* 0x00000000000579c3 */ /* 0x000e620000008800 */
[----:B------:R-:W-:Y:S01]  /*2b50*/  UMOV UR4, 0x400 ;  /* 0x0000040000047882 */ /* 0x000fe20000000000 */
[----:B------:R-:W-:Y:S01]  /*2b60*/  ISETP.GE.U32.AND P2, PT, R0, 0x4, PT ;  /* 0x000000040000780c */ /* 0x000fe20003f46070 */
[----:B------:R-:W-:Y:S01]  /*2b70*/  IMAD.MOV.U32 R12, RZ, RZ, 0x1 ;  /* 0x00000001ff0c7424 */ /* 0x000fe200078e00ff */
[----:B------:R-:W-:Y:S02]  /*2b80*/  CS2R R10, SRZ ;  /* 0x00000000000a7805 */ /* 0x000fe4000001ff00 */
[----:B------:R-:W-:Y:S01]  /*2b90*/  CS2R R8, SRZ ;  /* 0x0000000000087805 */ /* 0x000fe2000001ff00 */
[----:B-1----:R-:W-:-:S03]  /*2ba0*/  ULEA UR6, UR5, UR4, 0x18 ;  /* 0x0000000405067291 */ /* 0x002fc6000f8ec0ff */
[----:B------:R-:W-:-:S09]  /*2bb0*/  UMOV UR5, URZ ;  /* 0x000000ff00057c82 */ /* 0x000fd20008000000 */
.L_x_51:
[----:B------:R-:W-:Y:S02]  /*2bc0*/  LEA R2, R8, UR6, 0x3 ;  /* 0x0000000608027c11 */ /* 0x000fe4000f8e18ff */
[----:B------:R-:W-:-:S03]  /*2bd0*/  SHF.L.U32 R4, R9, 0x1f, RZ ;  /* 0x0000001f09047819 */ /* 0x000fc600000006ff */
[----:B------:R-:W-:Y:S01]  /*2be0*/  VIADD R5, R2, 0xd0 ;  /* 0x000000d002057836 */ /* 0x000fe20000000000 */
[----:B------:R-:W1:Y:S02]  /*2bf0*/  SYNCS.PHASECHK.TRANS64.TRYWAIT P0, [R2+URZ+0xc0], R4 ;  /* 0x0000c004020075a7 */ /* 0x000e6400080011ff */
[----:B-1----:R-:W-:Y:S05]  /*2c00*/  @!P0 BRA `(.L_x_48) ;  /* 0x0000004000ec8947 */ /* 0x002fea0003800000 */
.L_x_123:
[----:B------:R-:W-:Y:S01]  /*2c10*/  ULEA UR4, UR5, UR6, 0x3 ;  /* 0x0000000605047291 */ /* 0x000fe2000f8e18ff */
[----:B-1----:R-:W-:Y:S01]  /*2c20*/  PRMT R2, RZ, 0x654, R5 ;  /* 0x00000654ff027816 */ /* 0x002fe20000000005 */
[----:B------:R-:W-:Y:S01]  /*2c30*/  @!P2 IMAD.MOV.U32 R4, RZ, RZ, 0x10 ;  /* 0x00000010ff04a424 */ /* 0x000fe200078e00ff */
[----:B------:R-:W-:Y:S01]  /*2c40*/  SHF.L.U32 R5, R12, 0x1f, RZ ;  /* 0x0000001f0c057819 */ /* 0x000fe200000006ff */
[----:B------:R-:W-:Y:S01]  /*2c50*/  UIADD3 UR7, UPT, UPT, UR4, 0x60, URZ ;  /* 0x0000006004077890 */ /* 0x000fe2000fffe0ff */
[----:B------:R1:W-:Y:S05]  /*2c60*/  SYNCS.ARRIVE.TRANS64.RED.A1T0 RZ, [R2+URZ], RZ ;  /* 0x000000ff02ff79a7 */ /* 0x0003ea00081004ff */
[----:B------:R-:W-:Y:S01]  /*2c70*/  IMAD.U32 R6, RZ, RZ, UR7 ;  /* 0x00000007ff067e24 */ /* 0x000fe2000f8e00ff */
[----:B------:R-:W2:Y:S04]  /*2c80*/  SYNCS.PHASECHK.TRANS64.TRYWAIT P0, [UR4+0x70], R5 ;  /* 0x00007005ff0075a7 */ /* 0x000ea80008001104 */
[----:B------:R-:W-:Y:S01]  /*2c90*/  PRMT R6, R0, 0x654, R6 ;  /* 0x0000065400067816 */ /* 0x000fe20000000006 */
[----:B-12---:R-:W-:Y:S06]  /*2ca0*/  @!P0 BRA `(.L_x_49) ;  /* 0x0000004000d88947 */ /* 0x006fec0003800000 */
.L_x_125:
[----:B------:R-:W-:Y:S01]  /*2cb0*/  ULEA UR8, UR5, UR6, 0x4 ;  /* 0x0000000605087291 */ /* 0x000fe2000f8e20ff */
[----:B------:R-:W-:Y:S01]  /*2cc0*/  SEL R3, R6, R3, !P2 ;  /* 0x0000000306037207 */ /* 0x000fe20005000000 */
[----:B------:R-:W-:Y:S01]  /*2cd0*/  UIADD3 UR9, UPT, UPT, UR4, 0x60, URZ ;  /* 0x0000006004097890 */ /* 0x000fe2000fffe0ff */
[----:B-1----:R-:W-:Y:S01]  /*2ce0*/  LEA R2, R11, UR6, 0x3 ;  /* 0x000000060b027c11 */ /* 0x002fe2000f8e18ff */
[----:B------:R-:W-:Y:S01]  /*2cf0*/  UIADD3 UR8, UPT, UPT, UR8, 0xf0, URZ ;  /* 0x000000f008087890 */ /* 0x000fe2000fffe0ff */
[----:B------:R1:W-:Y:S01]  /*2d00*/  @!P2 SYNCS.ARRIVE.TRANS64.RED RZ, [R3+URZ], R4 ;  /* 0x0000000403ffa9a7 */ /* 0x0003e200080004ff */
[----:B------:R-:W-:Y:S01]  /*2d10*/  UIADD3 UR4, UPT, UPT, UR5, 0x1, URZ ;  /* 0x0000000105047890 */ /* 0x000fe2000fffe0ff */
[----:B------:R-:W-:-:S03]  /*2d20*/  VIADD R8, R8, 0x1 ;  /* 0x0000000108087836 */ /* 0x000fc60000000000 */
[----:B------:R-:W-:Y:S02]  /*2d30*/  UISETP.NE.AND UP0, UPT, UR4, 0x2, UPT ;  /* 0x000000020400788c */ /* 0x000fe4000bf05270 */
[----:B------:R-:W-:Y:S01]  /*2d40*/  ISETP.NE.AND P0, PT, R8, 0x2, PT ;  /* 0x000000020800780c */ /* 0x000fe20003f05270 */
[----:B------:R-:W-:Y:S06]  /*2d50*/  UGETNEXTWORKID.BROADCAST [UR8], [UR9] ;  /* 0x00000000080073ca */ /* 0x000fec0008000100 */
[----:B------:R-:W-:Y:S02]  /*2d60*/  USEL UR7, URZ, 0x1, UP0 ;  /* 0x00000001ff077887 */ /* 0x000fe40008000000 */
[----:B------:R-:W-:-:S04]  /*2d70*/  USEL UR5, UR4, URZ, UP0 ;  /* 0x000000ff04057287 */ /* 0x000fc80008000000 */
[----:B------:R-:W-:Y:S02]  /*2d80*/  LOP3.LUT R12, R12, UR7, RZ, 0x3c, !PT ;  /* 0x000000070c0c7c12 */ /* 0x000fe4000f8e3cff */
[----:B-1----:R-:W-:-:S04]  /*2d90*/  SHF.L.U32 R4, R10, 0x1f, RZ ;  /* 0x0000001f0a047819 */ /* 0x002fc800000006ff */
[----:B------:R-:W1:Y:S02]  /*2da0*/  SYNCS.PHASECHK.TRANS64.TRYWAIT P1, [R2+URZ+0x60], R4 ;  /* 0x00006004020075a7 */ /* 0x000e6400080211ff */
[----:B-1----:R-:W-:Y:S05]  /*2db0*/  @!P1 BRA `(.L_x_50) ;  /* 0x0000004000ac9947 */ /* 0x002fea0003800000 */
.L_x_126:
[C---:B-1----:R-:W-:Y:S01]  /*2dc0*/  LEA R4, R11.reuse, UR6, 0x4 ;  /* 0x000000060b047c11 */ /* 0x042fe2000f8e20ff */
[----:B------:R-:W-:Y:S01]  /*2dd0*/  VIADD R2, R2, 0x70 ;  /* 0x0000007002027836 */ /* 0x000fe20000000000 */
[----:B------:R-:W-:Y:S01]  /*2de0*/  SEL R8, R8, RZ, P0 ;  /* 0x000000ff08087207 */ /* 0x000fe20000000000 */
[----:B------:R-:W-:-:S03]  /*2df0*/  VIADD R11, R11, 0x1 ;  /* 0x000000010b0b7836 */ /* 0x000fc60000000000 */
[----:B------:R-:W1:Y:S01]  /*2e00*/  LDS.128 R4, [R4+0xf0] ;  /* 0x0000f00004047984 */ /* 0x000e620000000c00 */
[----:B------:R-:W-:Y:S02]  /*2e10*/  PRMT R2, RZ, 0x654, R2 ;  /* 0x00000654ff027816 */ /* 0x000fe40000000002 */
[C---:B------:R-:W-:Y:S01]  /*2e20*/  ISETP.NE.AND P1, PT, R11.reuse, 0x2, PT ;  /* 0x000000020b00780c */ /* 0x040fe20003f25270 */
[----:B------:R-:W-:Y:S01]  /*2e30*/  @!PT LDS RZ, [RZ] ;  /* 0x00000000fffff984 */ /* 0x000fe20000000800 */
[----:B------:R-:W-:Y:S01]  /*2e40*/  @!PT LDS RZ, [RZ] ;  /* 0x00000000fffff984 */ /* 0x000fe20000000800 */
[----:B------:R-:W-:Y:S01]  /*2e50*/  @!PT LDS RZ, [RZ] ;  /* 0x00000000fffff984 */ /* 0x000fe20000000800 */
[----:B------:R-:W-:Y:S01]  /*2e60*/  @!PT LDS RZ, [RZ] ;  /* 0x00000000fffff984 */ /* 0x000fe20000000800 */
[----:B------:R2:W-:Y:S06]  /*2e70*/  MEMBAR.ALL.CTA ;  /* 0x0000000000007992 */ /* 0x0005ec0000008000 */
[----:B--2---:R-:W2:Y:S01]  /*2e80*/  FENCE.VIEW.ASYNC.S ;  /* 0x00000000000073c6 */ /* 0x004ea20000000000 */
[----:B------:R-:W-:Y:S01]  /*2e90*/  SEL R11, R11, RZ, P1 ;  /* 0x000000ff0b0b7207 */ /* 0x000fe20000800000 */
[----:B--2---:R2:W-:Y:S01]  /*2ea0*/  SYNCS.ARRIVE.TRANS64.RED.A1T0 RZ, [R2+URZ], RZ ;  /* 0x000000ff02ff79a7 */ /* 0x0045e200081004ff */
[----:B-1----:R-:W-:-:S02]  /*2eb0*/  LOP3.LUT P3, RZ, R6, 0x1, RZ, 0xc0, !PT ;  /* 0x0000000106ff7812 */ /* 0x002fc4000786c0ff */
[----:B------:R-:W-:-:S04]  /*2ec0*/  SEL R4, RZ, 0x1, P1 ;  /* 0x00000001ff047807 */ /* 0x000fc80000800000 */
[----:B------:R-:W-:Y:S02]  /*2ed0*/  LOP3.LUT R10, R10, R4, RZ, 0x3c, !PT ;  /* 0x000000040a0a7212 */ /* 0x000fe400078e3cff */
[----:B--2---:R-:W-:-:S04]  /*2ee0*/  SEL R2, RZ, 0x1, P0 ;  /* 0x00000001ff027807 */ /* 0x004fc80000000000 */
[----:B------:R-:W-:Y:S01]  /*2ef0*/  LOP3.LUT R9, R9, R2, RZ, 0x3c, !PT ;  /* 0x0000000209097212 */ /* 0x000fe200078e3cff */
[----:B------:R-:W-:Y:S06]  /*2f00*/  @P3 BRA `(.L_x_51) ;  /* 0xfffffffc002c3947 */ /* 0x000fec000383ffff */
[----:B------:R-:W-:Y:S01]  /*2f10*/  ULEA UR4, UR5, UR6, 0x3 ;  /* 0x0000000605047291 */ /* 0x000fe2000f8e18ff */
[----:B------:R-:W-:-:S08]  /*2f20*/  SHF.L.U32 R2, R12, 0x1f, RZ ;  /* 0x0000001f0c027819 */ /* 0x000fd000000006ff */
[----:B------:R-:W1:Y:S02]  /*2f30*/  SYNCS.PHASECHK.TRANS64 P0, [UR4+0x70], R2 ;  /* 0x00007002ff0075a7 */ /* 0x000e640008001004 */
[----:B-1----:R-:W-:Y:S05]  /*2f40*/  @P0 BRA `(.L_x_52) ;  /* 0x0000000000080947 */ /* 0x002fea0003800000 */
[----:B------:R-:W1:Y:S02]  /*2f50*/  SYNCS.PHASECHK.TRANS64.TRYWAIT P0, [UR4+0x70], R2 ;  /* 0x00007002ff0075a7 */ /* 0x000e640008001104 */
[----:B-1----:R-:W-:Y:S05]  /*2f60*/  @!P0 BRA `(.L_x_53) ;  /* 0x0000004000548947 */ /* 0x002fea0003800000 */
.L_x_52:
[----:B------:R-:W-:-:S04]  /*2f70*/  UIADD3 UR7, UPT, UPT, UR5, 0x1, URZ ;  /* 0x0000000105077890 */ /* 0x000fc8000fffe0ff */
[----:B------:R-:W-:-:S04]  /*2f80*/  UISETP.NE.AND UP0, UPT, UR7, 0x2, UPT ;  /* 0x000000020700788c */ /* 0x000fc8000bf05270 */
[----:B------:R-:W-:Y:S02]  /*2f90*/  USEL UR8, URZ, 0x1, UP0 ;  /* 0x00000001ff087887 */ /* 0x000fe40008000000 */
[----:B------:R-:W-:-:S04]  /*2fa0*/  USEL UR7, UR7, URZ, UP0 ;  /* 0x000000ff07077287 */ /* 0x000fc80008000000 */
[----:B------:R-:W-:Y:S01]  /*2fb0*/  ULEA UR7, UR7, UR6, 0x3 ;  /* 0x0000000607077291 */ /* 0x000fe2000f8e18ff */
[----:B-1----:R-:W-:-:S04]  /*2fc0*/  LOP3.LUT R2, R12, UR8, RZ, 0x3c, !PT ;  /* 0x000000080c027c12 */ /* 0x002fc8000f8e3cff */
[----:B------:R-:W-:-:S04]  /*2fd0*/  SHF.L.U32 R0, R2, 0x1f, RZ ;  /* 0x0000001f02007819 */ /* 0x000fc800000006ff */
[----:B------:R-:W1:Y:S02]  /*2fe0*/  SYNCS.PHASECHK.TRANS64 P0, [UR7+0x70], R0 ;  /* 0x00007000ff0075a7 */ /* 0x000e640008001007 */
[----:B-1----:R-:W-:Y:S05]  /*2ff0*/  @P0 EXIT ;  /* 0x000000000000094d */ /* 0x002fea0003800000 */
[----:B------:R-:W-:Y:S02]  /*3000*/  SHF.L.U32 R2, R2, 0x1f, RZ ;  /* 0x0000001f02027819 */ /* 0x000fe400000006ff */
[----:B------:R-:W-:-:S07]  /*3010*/  MOV R0, UR7 ;  /* 0x0000000700007c02 */ /* 0x000fce0008000f00 */
.L_x_54:
[----:B-1----:R1:W2:Y:S02]  /*3020*/  SYNCS.PHASECHK.TRANS64.TRYWAIT P0, [R0+URZ+0x70], R2 ;  /* 0x00007002000075a7 */ /* 0x0022a400080011ff */
[----:B--2---:R-:W-:Y:S05]  /*3030*/  @!P0 NANOSLEEP.SYNCS 0x989680 ;  /* 0x009896800000895d */ /* 0x004fea0003900000 */
[----:B------:R-:W2:Y:S02]  /*3040*/  @!P0 SYNCS.PHASECHK.TRANS64 P0, [R0+URZ+0x70], R2 ;  /* 0x00007002000085a7 */ /* 0x000ea400080010ff */
[----:B--2---:R-:W-:Y:S05]  /*3050*/  @P0 EXIT ;  /* 0x000000000000094d */ /* 0x004fea0003800000 */
[----:B------:R-:W-:Y:S05]  /*3060*/  BRA `(.L_x_54) ;  /* 0xfffffffc00ec7947 */ /* 0x000fea000383ffff */
.L_x_47:
[----:B------:R-:W-:Y:S05]  /*3070*/  BRA.U UP4, `(.L_x_55) ;  /* 0x0000001104a47547 */ /* 0x000fea000b800000 */
[----:B------:R-:W1:Y:S01]  /*3080*/  S2UR UR7, SR_CgaCtaId ;  /* 0x00000000000779c3 */ /* 0x000e620000008800 */
[----:B------:R-:W-:Y:S01]  /*3090*/  UMOV UR4, 0x40 ;  /* 0x0000004000047882 */ /* 0x000fe20000000000 */
[----:B------:R-:W-:Y:S01]  /*30a0*/  NOP ;  /* 0x0000000000007918 */ /* 0x000fe20000000000 */
[----:B------:R-:W-:Y:S01]  /*30b0*/  UMOV UR6, 0x400 ;  /* 0x0000040000067882 */ /* 0x000fe20000000000 */
[----:B-1----:R-:W-:Y:S02]  /*30c0*/  ULEA UR5, UR7, UR4, 0x18 ;  /* 0x0000000407057291 */ /* 0x002fe4000f8ec0ff */
[----:B------:R-:W-:-:S07]  /*30d0*/  ULEA UR6, UR7, UR6, 0x18 ;  /* 0x0000000607067291 */ /* 0x000fce000f8ec0ff */
[----:B------:R-:W1:Y:S02]  /*30e0*/  LDS.U8 R0, [UR5+0x1c] ;  /* 0x00001c05ff007984 */ /* 0x000e640008000000 */
[----:B-1----:R-:W-:-:S13]  /*30f0*/  ISETP.NE.AND P0, PT, R0, RZ, PT ;  /* 0x000000ff0000720c */ /* 0x002fda0003f05270 */
[----:B------:R-:W-:Y:S05]  /*3100*/  @P0 BRA `(.L_x_56) ;  /* 0x0000000400080947 */ /* 0x000fea0003800000 */
[----:B------:R-:W-:Y:S02]  /*3110*/  UISETP.NE.U32.AND UP1, UPT, UR33, 0x1, UPT ;  /* 0x000000012100788c */ /* 0x000fe4000bf25070 */
[----:B------:R-:W-:-:S07]  /*3120*/  UIADD3 UR7, UPT, UPT, UR5, 0x8, URZ ;  /* 0x0000000805077890 */ /* 0x000fce000fffe0ff */
[----:B------:R-:W-:Y:S05]  /*3130*/  BRA.U !UP1, `(.L_x_57) ;  /* 0x00000001099c7547 */ /* 0x000fea000b800000 */
[----:B------:R-:W-:Y:S01]  /*3140*/  ELECT P0, URZ, PT ;  /* 0x0000000000ff782f */ /* 0x000fe20003800000 */
[----:B------:R-:W-:-:S12]  /*3150*/  BSSY B0, `(.L_x_57) ;  /* 0x0000025000007945 */ /* 0x000fd80003800000 */
[----:B------:R-:W-:Y:S05]  /*3160*/  @!P0 BRA `(.L_x_58) ;  /* 0x00000000008c8947 */ /* 0x000fea0003800000 */
[----:B------:R-:W-:-:S05]  /*3170*/  UMOV UR4, 0x10 ;  /* 0x0000001000047882 */ /* 0x000fca0000000000 */
[----:B------:R-:W-:Y:S04]  /*3180*/  DEPBAR.LE SB1, 0x36 ;  /* 0x00009d800000791a */ /* 0x000fe80000000000 */
[----:B------:R-:W1:Y:S02]  /*3190*/  UTCATOMSWS.2CTA.FIND_AND_SET.ALIGN UP0, UR4, UR4 ;  /* 0x00000004000475e3 */ /* 0x000e640008200800 */
[----:B-1----:R-:W-:Y:S01]  /*31a0*/  MOV R10, UR4 ;  /* 0x00000004000a7c02 */ /* 0x002fe20008000f00 */
[----:B------:R-:W-:Y:S06]  /*31b0*/  BRA.U UP0, `(.L_x_59) ;  /* 0x0000000100187547 */ /* 0x000fec000b800000 */
.L_x_60:
[----:B------:R-:W-:Y:S05]  /*31c0*/  NANOSLEEP 0x64 ;  /* 0x000000640000795d */ /* 0x000fea0003800000 */
[----:B------:R-:W-:-:S05]  /*31d0*/  UMOV UR4, 0x10 ;  /* 0x0000001000047882 */ /* 0x000fca0000000000 */
[----:B------:R-:W-:Y:S04]  /*31e0*/  DEPBAR.LE SB1, 0x36 ;  /* 0x00009d800000791a */ /* 0x000fe80000000000 */
[----:B------:R-:W1:Y:S02]  /*31f0*/  UTCATOMSWS.2CTA.FIND_AND_SET.ALIGN UP0, UR4, UR4 ;  /* 0x00000004000475e3 */ /* 0x000e640008200800 */
[----:B-1----:R-:W-:Y:S01]  /*3200*/  MOV R10, UR4 ;  /* 0x00000004000a7c02 */ /* 0x002fe20008000f00 */
[----:B------:R-:W-:Y:S05]  /*3210*/  BRA.U !UP0, `(.L_x_60) ;  /* 0xfffffffd08e87547 */ /* 0x000fea000b83ffff */
.L_x_59:
[----:B------:R-:W1:Y:S01]  /*3220*/  LDS R6, [UR5+0x10] ;  /* 0x00001005ff067984 */ /* 0x000e620008000800 */
[----:B------:R-:W-:Y:S01]  /*3230*/  IMAD.U32 R0, RZ, RZ, UR6 ;  /* 0x00000006ff007e24 */ /* 0x000fe2000f8e00ff */
[----:B------:R-:W-:-:S03]  /*3240*/  MOV R4, UR35 ;  /* 0x0000002300047c02 */ /* 0x000fc60008000f00 */
[----:B------:R-:W-:Y:S01]  /*3250*/  VIADD R0, R0, 0x110 ;  /* 0x0000011000007836 */ /* 0x000fe20000000000 */
[----:B-1----:R-:W-:-:S04]  /*3260*/  SHF.L.U32 R6, R6, 0x1f, RZ ;  /* 0x0000001f06067819 */ /* 0x002fc800000006ff */
[----:B------:R-:W1:Y:S02]  /*3270*/  SYNCS.PHASECHK.TRANS64.TRYWAIT P0, [UR5+0x8], R6 ;  /* 0x00000806ff0075a7 */ /* 0x000e640008001105 */
[----:B-1----:R-:W-:Y:S05]  /*3280*/  @P0 BRA `(.L_x_61) ;  /* 0x0000000000080947 */ /* 0x002fea0003800000 */
[----:B------:R-:W1:Y:S02]  /*3290*/  SYNCS.PHASECHK.TRANS64.TRYWAIT P0, [UR5+0x8], R6 ;  /* 0x00000806ff0075a7 */ /* 0x000e640008001105 */
[----:B-1----:R-:W-:Y:S05]  /*32a0*/  @!P0 BRA `(.L_x_62) ;  /* 0x0000003c009c8947 */ /* 0x002fea0003800000 */
.L_x_61:
[----:B------:R-:W-:Y:S01]  /*32b0*/  PRMT R4, R4, 0x654, R0 ;  /* 0x0000065404047816 */ /* 0x000fe20000000000 */
[----:B------:R-:W-:Y:S01]  /*32c0*/  HFMA2 R0, -RZ, RZ, 0, 5.9604644775390625e-08 ;  /* 0x00000001ff007431 */ /* 0x000fe200000001ff */
[----:B------:R-:W-:Y:S01]  /*32d0*/  UPRMT UR4, UR35, 0x654, UR7 ;  /* 0x0000065423047896 */ /* 0x000fe20008000007 */
[----:B------:R-:W-:Y:S02]  /*32e0*/  IMAD.MOV.U32 R8, RZ, RZ, 0xffff ;  /* 0x0000ffffff087424 */ /* 0x000fe400078e00ff */
[----:B-1----:R-:W-:Y:S02]  /*32f0*/  IMAD.MOV.U32 R6, RZ, RZ, 0x4 ;  /* 0x00000004ff067424 */ /* 0x002fe400078e00ff */
[----:B------:R-:W-:Y:S01]  /*3300*/  IMAD.SHL.U32 R9, R10, 0x20, RZ ;  /* 0x000000200a097824 */ /* 0x000fe200078e00ff */
[----:B------:R-:W-:Y:S02]  /*3310*/  MOV R5, UR4 ;  /* 0x0000000400057c02 */ /* 0x000fe40008000f00 */
[-C--:B------:R-:W-:Y:S01]  /*3320*/  SHF.L.U32 R8, R8, R10.reuse, RZ ;  /* 0x0000000a08087219 */ /* 0x080fe200000006ff */
[----:B------:R1:W-:Y:S01]  /*3330*/  SYNCS.ARRIVE.TRANS64.RED RZ, [UR4], R6 ;  /* 0x00000006ffff79a7 */ /* 0x0003e20008000404 */
[----:B------:R-:W-:Y:S01]  /*3340*/  SHF.L.U32 R7, R0, R10, RZ ;  /* 0x0000000a00077219 */ /* 0x000fe200000006ff */
[----:B------:R1:W-:Y:S04]  /*3350*/  STS [UR6+0x110], R9 ;  /* 0x00011009ff007988 */ /* 0x0003e80008000806 */
[----:B------:R1:W-:Y:S04]  /*3360*/  STAS [R4.64], R10 ;  /* 0x0000000a04007dbd */ /* 0x0003e8000c0008ff */
[----:B------:R1:W-:Y:S04]  /*3370*/  ATOMS.OR RZ, [UR5+0x14], R8 ;  /* 0x00001408ffff798c */ /* 0x0003e8000b000005 */
[----:B------:R1:W-:Y:S04]  /*3380*/  ATOMS.OR RZ, [UR5+0x18], R7 ;  /* 0x00001807ffff798c */ /* 0x0003e8000b000005 */
[----:B------:R1:W-:Y:S02]  /*3390*/  ATOMS.XOR RZ, [UR5+0x10], R0 ;  /* 0x00001000ffff798c */ /* 0x0003e4000b800005 */
.L_x_58:
[----:B------:R-:W-:Y:S05]  /*33a0*/  BSYNC B0 ;  /* 0x0000000000007941 */ /* 0x000fea0003800000 */
.L_x_57:
[----:B------:R-:W-:Y:S05]  /*33b0*/  BRA.U UP1, `(.L_x_63) ;  /* 0x00000001016c7547 */ /* 0x000fea000b800000 */
[----:B------:R-:W-:-:S03]  /*33c0*/  UMOV UR4, 0xffffffff ;  /* 0xffffffff00047882 */ /* 0x000fc60000000000 */
[----:B------:R-:W-:Y:S05]  /*33d0*/  BRA.DIV UR4, `(.L_x_64) ;  /* 0x0000003e04687947 */ /* 0x000fea000b800000 */
[----:B------:R-:W-:-:S13]  /*33e0*/  ELECT P0, URZ, PT ;  /* 0x0000000000ff782f */ /* 0x000fda0003800000 */
.L_x_130:
[----:B------:R-:W-:Y:S05]  /*33f0*/  @!P0 BRA `(.L_x_63) ;  /* 0x00000000005c8947 */ /* 0x000fea0003800000 */
[----:B-1----:R-:W1:Y:S02]  /*3400*/  LDS R4, [UR5+0x10] ;  /* 0x00001005ff047984 */ /* 0x002e640008000800 */
[----:B-1----:R-:W-:-:S04]  /*3410*/  SHF.L.U32 R4, R4, 0x1f, RZ ;  /* 0x0000001f04047819 */ /* 0x002fc800000006ff */
[----:B------:R-:W1:Y:S02]  /*3420*/  SYNCS.PHASECHK.TRANS64.TRYWAIT P0, [UR5+0x8], R4 ;  /* 0x00000804ff0075a7 */ /* 0x000e640008001105 */
[----:B-1----:R-:W-:Y:S05]  /*3430*/  @P0 BRA `(.L_x_65) ;  /* 0x0000000000080947 */ /* 0x002fea0003800000 */
[----:B------:R-:W1:Y:S02]  /*3440*/  SYNCS.PHASECHK.TRANS64.TRYWAIT P0, [UR5+0x8], R4 ;  /* 0x00000804ff0075a7 */ /* 0x000e640008001105 */
[----:B-1----:R-:W-:Y:S05]  /*3450*/  @!P0 BRA `(.L_x_66) ;  /* 0x0000003c006c8947 */ /* 0x002fea0003800000 */
.L_x_65:
[----:B------:R-:W2:Y:S01]  /*3460*/  LDS R6, [UR6+0x110] ;  /* 0x00011006ff067984 */ /* 0x000ea20008000800 */
[----:B-1----:R-:W-:Y:S02]  /*3470*/  HFMA2 R0, -RZ, RZ, 0, 5.9604644775390625e-08 ;  /* 0x00000001ff007431 */ /* 0x002fe400000001ff */
[----:B------:R-:W-:Y:S01]  /*3480*/  IMAD.MOV.U32 R4, RZ, RZ, 0xffff ;  /* 0x0000ffffff047424 */ /* 0x000fe200078e00ff */
[----:B------:R-:W-:Y:S01]  /*3490*/  UPRMT UR4, UR35, 0x654, UR7 ;  /* 0x0000065423047896 */ /* 0x000fe20008000007 */
[----:B--2---:R-:W-:-:S03]  /*34a0*/  IMAD.SHL.U32 R5, R6, 0x20, RZ ;  /* 0x0000002006057824 */ /* 0x004fc600078e00ff */
[-C--:B------:R-:W-:Y:S02]  /*34b0*/  SHF.L.U32 R4, R4, R6.reuse, RZ ;  /* 0x0000000604047219 */ /* 0x080fe400000006ff */
[----:B------:R-:W-:Y:S01]  /*34c0*/  SHF.L.U32 R6, R0, R6, RZ ;  /* 0x0000000600067219 */ /* 0x000fe200000006ff */
[----:B------:R2:W-:Y:S04]  /*34d0*/  STS [UR6+0x110], R5 ;  /* 0x00011005ff007988 */ /* 0x0005e80008000806 */
[----:B------:R2:W-:Y:S04]  /*34e0*/  ATOMS.OR RZ, [UR5+0x14], R4 ;  /* 0x00001404ffff798c */ /* 0x0005e8000b000005 */
[----:B------:R2:W-:Y:S01]  /*34f0*/  ATOMS.OR RZ, [UR5+0x18], R6 ;  /* 0x00001806ffff798c */ /* 0x0005e2000b000005 */
[----:B------:R-:W-:Y:S03]  /*3500*/  SYNCS.ARRIVE.TRANS64.RED.A1T0 RZ, [UR4], RZ ;  /* 0x000000ffffff79a7 */ /* 0x000fe60008100404 */
[----:B------:R2:W-:Y:S01]  /*3510*/  ATOMS.XOR RZ, [UR5+0x10], R0 ;  /* 0x00001000ffff798c */ /* 0x0005e2000b800005 */
[----:B------:R-:W-:Y:S05]  /*3520*/  BRA `(.L_x_63) ;  /* 0x0000000000107947 */ /* 0x000fea0003800000 */
.L_x_56:
[----:B------:R-:W-:Y:S02]  /*3530*/  MOV R0, 0xffffffff ;  /* 0xffffffff00007802 */ /* 0x000fe40000000f00 */
[----:B------:R-:W-:-:S03]  /*3540*/  MOV R4, 0x3570 ;  /* 0x0000357000047802 */ /* 0x000fc60000000f00 */
[----:B------:R1:W-:Y:S04]  /*3550*/  STS [UR6+0x110], R0 ;  /* 0x00011000ff007988 */ /* 0x0003e80008000806 */
[----:B-1---5:R-:W-:Y:S05]  /*3560*/  CALL.REL.NOINC `($__internal_1_$__cuda_sm10x_tcgen05_guardrail_trap_phase_invalid_during_alloc) ;  /* 0x0000004000747944 */ /* 0x022fea0003c00000 */
.L_x_63:
[----:B------:R-:W-:Y:S05]  /*3570*/  WARPSYNC.ALL ;  /* 0x0000000000007948 */ /* 0x000fea0003800000 */
[----:B------:R-:W3:Y:S01]  /*3580*/  S2UR UR4, SR_CgaCtaId ;  /* 0x00000000000479c3 */ /* 0x000ee20000008800 */
[----:B------:R-:W-:Y:S01]  /*3590*/  UMOV UR17, 0x400 ;  /* 0x0000040000117882 */ /* 0x000fe20000000000 */
[----:B------:R-:W-:-:S06]  /*35a0*/  NOP ;  /* 0x0000000000007918 */ /* 0x000fcc0000000000 */
[----:B------:R-:W-:Y:S06]  /*35b0*/  BAR.ARV 0x6, 0xa0 ;  /* 0x0182800000007b1d */ /* 0x000fec0000002000 */
[----:B------:R-:W4:Y:S01]  /*35c0*/  LDCU UR6, c[0x0][0x38c] ;  /* 0x00007180ff0677ac */ /* 0x000f220008000800 */
[----:B------:R-:W-:Y:S01]  /*35d0*/  LOP3.LUT R3, R3, 0xffff, RZ, 0xc0, !PT ;  /* 0x0000ffff03037812 */ /* 0x000fe200078ec0ff */
[----:B-1----:R-:W-:Y:S01]  /*35e0*/  IMAD.MOV.U32 R9, RZ, RZ, 0x1 ;  /* 0x00000001ff097424 */ /* 0x002fe200078e00ff */
[----:B------:R-:W-:Y:S01]  /*35f0*/  LOP3.LUT R2, R2, 0xffff, RZ, 0xc0, !PT ;  /* 0x0000ffff02027812 */ /* 0x000fe200078ec0ff */
[----:B------:R-:W-:Y:S01]  /*3600*/  IMAD.MOV.U32 R8, RZ, RZ, RZ ;  /* 0x000000ffff087224 */ /* 0x000fe200078e00ff */
[----:B------:R-:W-:Y:S01]  /*3610*/  R2UR UR20, R3 ;  /* 0x00000000031472ca */ /* 0x000fe200000e0000 */
[----:B------:R-:W-:Y:S01]  /*3620*/  UMOV UR24, URZ ;  /* 0x000000ff00187c82 */ /* 0x000fe20008000000 */
[----:B------:R-:W-:-:S02]  /*3630*/  R2UR UR30, R2 ;  /* 0x00000000021e72ca */ /* 0x000fc400000e0000 */
[----:B------:R-:W-:Y:S01]  /*3640*/  CS2R R2, SRZ ;  /* 0x0000000000027805 */ /* 0x000fe2000001ff00 */
[----:B------:R-:W-:Y:S01]  /*3650*/  UMOV UR15, URZ ;  /* 0x000000ff000f7c82 */ /* 0x000fe20008000000 */
[----:B---3--:R-:W-:Y:S01]  /*3660*/  ULEA UR17, UR4, UR17, 0x18 ;  /* 0x0000001104117291 */ /* 0x008fe2000f8ec0ff */
[----:B------:R-:W-:Y:S01]  /*3670*/  UMOV UR14, URZ ;  /* 0x000000ff000e7c82 */ /* 0x000fe20008000000 */
[----:B------:R-:W-:Y:S02]  /*3680*/  UISETP.NE.AND UP3, UPT, UR33, URZ, UPT ;  /* 0x000000ff2100728c */ /* 0x000fe4000bf65270 */
[----:B------:R-:W-:Y:S02]  /*3690*/  UIADD3 UR5, UPT, UPT, UR17, 0x2400, URZ ;  /* 0x0000240011057890 */ /* 0x000fe4000fffe0ff */
[----:B------:R-:W-:-:S03]  /*36a0*/  UIADD3 UR4, UPT, UPT, UR17, 0x6400, URZ ;  /* 0x0000640011047890 */ /* 0x000fc6000fffe0ff */
[----:B--2---:R-:W1:Y:S01]  /*36b0*/  LDS R0, [UR17+0x110] ;  /* 0x00011011ff007984 */ /* 0x004e620008000800 */
[----:B----4-:R-:W-:Y:S02]  /*36c0*/  UIADD3 UR6, UPT, UPT, UR6, 0x3f, URZ ;  /* 0x0000003f06067890 */ /* 0x010fe4000fffe0ff */
[----:B------:R-:W-:Y:S02]  /*36d0*/  USHF.R.U32.HI UR5, URZ, 0x4, UR5 ;  /* 0x00000004ff057899 */ /* 0x000fe40008011605 */
[----:B------:R-:W-:Y:S02]  /*36e0*/  USHF.R.S32.HI UR25, URZ, 0x1f, UR6 ;  /* 0x0000001fff197899 */ /* 0x000fe40008011406 */
[----:B------:R-:W-:Y:S02]  /*36f0*/  USHF.R.U32.HI UR4, URZ, 0x4, UR4 ;  /* 0x00000004ff047899 */ /* 0x000fe40008011604 */
[----:B------:R-:W-:Y:S02]  /*3700*/  ULEA.HI UR25, UR25, UR6, URZ, 0x6 ;  /* 0x0000000619197291 */ /* 0x000fe4000f8f30ff */
[----:B------:R-:W-:-:S02]  /*3710*/  ULOP3.LUT UR5, UR5, 0x3fff, URZ, 0xc0, !UPT ;  /* 0x00003fff05057892 */ /* 0x000fc4000f8ec0ff */
[----:B------:R-:W-:Y:S02]  /*3720*/  USHF.R.S32.HI UR25, URZ, 0x6, UR25 ;  /* 0x00000006ff197899 */ /* 0x000fe40008011419 */
[----:B------:R-:W-:Y:S02]  /*3730*/  ULOP3.LUT UR22, UR4, 0x3fff, URZ, 0xc0, !UPT ;  /* 0x00003fff04167892 */ /* 0x000fe4000f8ec0ff */
[----:B------:R-:W-:Y:S02]  /*3740*/  UISETP.LT.AND UP0, UPT, UR25, 0x1, UPT ;  /* 0x000000011900788c */ /* 0x000fe4000bf01270 */
[----:B------:R-:W-:Y:S02]  /*3750*/  ULOP3.LUT UR21, UR5, 0x10000, URZ, 0xfc, !UPT ;  /* 0x0001000005157892 */ /* 0x000fe4000f8efcff */
[----:B------:R-:W-:Y:S02]  /*3760*/  ULOP3.LUT UR22, UR22, 0x10000, URZ, 0xfc, !UPT ;  /* 0x0001000016167892 */ /* 0x000fe4000f8efcff */
[----:B------:R-:W-:Y:S01]  /*3770*/  USEL UR31, UR25, 0x1, !UP0 ;  /* 0x00000001191f7887 */ /* 0x000fe2000c000000 */
[----:B------:R-:W-:Y:S01]  /*3780*/  UMOV UR28, 0x0 ;  /* 0x00000000001c7882 */ /* 0x000fe20000000000 */
[----:B------:R-:W-:Y:S01]  /*3790*/  UMOV UR29, 0x8100010 ;  /* 0x08100010001d7882 */ /* 0x000fe20000000000 */
[----:B------:R-:W-:Y:S01]  /*37a0*/  UMOV UR26, 0x0 ;  /* 0x00000000001a7882 */ /* 0x000fe20000000000 */
[----:B------:R-:W-:Y:S01]  /*37b0*/  UMOV UR27, 0x8100010 ;  /* 0x08100010001b7882 */ /* 0x000fe20000000000 */
[----:B-1----:R-:W-:-:S15]  /*37c0*/  R2UR UR32, R0 ;  /* 0x00000000002072ca */ /* 0x002fde00000e0000 */
.L_x_74:
[C---:B------:R-:W-:Y:S02]  /*37d0*/  LEA R0, R8.reuse, UR17, 0x3 ;  /* 0x0000001108007c11 */ /* 0x040fe4000f8e18ff */
[----:B------:R-:W-:Y:S02]  /*37e0*/  SHF.L.U32 R4, R3, 0x1f, RZ ;  /* 0x0000001f03047819 */ /* 0x000fe400000006ff */
[----:B------:R-:W-:Y:S02]  /*37f0*/  LEA R5, R8, UR17, 0x4 ;  /* 0x0000001108057c11 */ /* 0x000fe4000f8e20ff */
[----:B------:R-:W1:Y:S02]  /*3800*/  SYNCS.PHASECHK.TRANS64.TRYWAIT P0, [R0+URZ+0x60], R4 ;  /* 0x00006004000075a7 */ /* 0x000e6400080011ff */
[----:B-1-3--:R-:W-:Y:S05]  /*3810*/  @!P0 BRA `(.L_x_67) ;  /* 0x0000003800948947 */ /* 0x00afea0003800000 */
.L_x_131:
[----:B-1----:R-:W1:Y:S01]  /*3820*/  LDS.128 R4, [R5+0xf0] ;  /* 0x0000f00005047984 */ /* 0x002e620000000c00 */
[----:B------:R-:W-:Y:S02]  /*3830*/  VIADD R0, R0, 0x70 ;  /* 0x0000007000007836 */ /* 0x000fe40000000000 */
[----:B------:R-:W-:Y:S01]  /*3840*/  VIADD R8, R8, 0x1 ;  /* 0x0000000108087836 */ /* 0x000fe20000000000 */
[----:B------:R-:W-:Y:S01]  /*3850*/  @!PT LDS RZ, [RZ] ;  /* 0x00000000fffff984 */ /* 0x000fe20000000800 */
[----:B------:R-:W-:Y:S01]  /*3860*/  @!PT LDS RZ, [RZ] ;  /* 0x00000000fffff984 */ /* 0x000fe20000000800 */
[----:B------:R-:W-:Y:S01]  /*3870*/  @!PT LDS RZ, [RZ] ;  /* 0x00000000fffff984 */ /* 0x000fe20000000800 */
[----:B------:R-:W-:Y:S01]  /*3880*/  @!PT LDS RZ, [RZ] ;  /* 0x00000000fffff984 */ /* 0x000fe20000000800 */
[----:B------:R2:W-:Y:S06]  /*3890*/  MEMBAR.ALL.CTA ;  /* 0x0000000000007992 */ /* 0x0005ec0000008000 */
[----:B--2---:R-:W2:Y:S01]  /*38a0*/  FENCE.VIEW.ASYNC.S ;  /* 0x00000000000073c6 */ /* 0x004ea20000000000 */
[----:B------:R-:W-:-:S04]  /*38b0*/  PRMT R0, RZ, 0x654, R0 ;  /* 0x00000654ff007816 */ /* 0x000fc80000000000 */
[----:B--2---:R2:W-:Y:S01]  /*38c0*/  SYNCS.ARRIVE.TRANS64.RED.A1T0 RZ, [R0+URZ], RZ ;  /* 0x000000ff00ff79a7 */ /* 0x0045e200081004ff */
[----:B-1----:R-:W-:Y:S01]  /*38d0*/  LOP3.LUT P1, RZ, R6, 0x1, RZ, 0xc0, !PT ;  /* 0x0000000106ff7812 */ /* 0x002fe2000782c0ff */
[----:B--2---:R-:W-:-:S12]  /*38e0*/  BRA.U UP3, `(.L_x_68) ;  /* 0x0000000103e07547 */ /* 0x004fd8000b800000 */
[----:B------:R-:W1:Y:S01]  /*38f0*/  LDCU UR4, c[0x0][0x38c] ;  /* 0x00007180ff0477ac */ /* 0x000e620008000800 */
[----:B------:R-:W-:Y:S02]  /*3900*/  PLOP3.LUT P2, PT, PT, PT, PT, 0x80, 0x8 ;  /* 0x000000000008781c */ /* 0x000fe40003f4f070 */
[----:B------:R-:W-:Y:S01]  /*3910*/  SHF.L.U32 R4, R9, 0x1f, RZ ;  /* 0x0000001f09047819 */ /* 0x000fe200000006ff */
[----:B------:R-:W-:Y:S02]  /*3920*/  ULEA UR23, UR24, UR17, 0x3 ;  /* 0x0000001118177291 */ /* 0x000fe4000f8e18ff */
[----:B------:R-:W-:Y:S02]  /*3930*/  ULEA UR18, UR24, UR32, 0x5 ;  /* 0x0000002018127291 */ /* 0x000fe4000f8e28ff */
[----:B-1----:R-:W-:-:S06]  /*3940*/  UISETP.GE.AND UP0, UPT, UR4, 0x1, UPT ;  /* 0x000000010400788c */ /* 0x002fcc000bf06270 */
[----:B------:R-:W-:-:S05]  /*3950*/  PLOP3.LUT P0, PT, PT, PT, UP0, 0x80, 0x8 ;  /* 0x000000000008781c */ /* 0x000fca0003f0f008 */
[----:B------:R-:W-:-:S08]  /*3960*/  @UP0 ULEA UR4, UR15, UR17, 0x3 ;  /* 0x000000110f040291 */ /* 0x000fd0000f8e18ff */
[----:B------:R-:W-:-:S04]  /*3970*/  @P0 SHF.L.U32 R0, R2, 0x1f, RZ ;  /* 0x0000001f02000819 */ /* 0x000fc800000006ff */
[----:B------:R1:W2:Y:S01]  /*3980*/  @P0 SYNCS.PHASECHK.TRANS64.TRYWAIT P2, [UR4], R0 ;  /* 0x00000000ff0005a7 */ /* 0x0002a20008041104 */
[----:B------:R-:W3:Y:S02]  /*3990*/  SYNCS.PHASECHK.TRANS64.TRYWAIT P0, [UR23+0xa0], R4 ;  /* 0x0000a004ff0075a7 */ /* 0x000ee40008001117 */
[----:B-123--:R-:W-:Y:S05]  /*39a0*/  @!P0 BRA `(.L_x_69) ;  /* 0x0000003800448947 */ /* 0x00efea0003800000 */
.L_x_133:
[----:B------:R-:W-:Y:S01]  /*39b0*/  UMOV UR19, UR14 ;  /* 0x0000000e00137c82 */ /* 0x000fe20008000000 */
[----:B------:R-:W-:Y:S05]  /*39c0*/  BRA.U !UP0, `(.L_x_70) ;  /* 0x0000000108987547 */ /* 0x000fea000b800000 */
[----:B------:R-:W-:Y:S02]  /*39d0*/  UIADD3 UR19, UPT, UPT, UR31, UR14, URZ ;  /* 0x0000000e1f137290 */ /* 0x000fe4000fffe0ff */
[----:B------:R-:W-:Y:S01]  /*39e0*/  UPLOP3.LUT UP2, UPT, UPT, UPT, UPT, 0x40, 0x4 ;  /* 0x000000000004789c */ /* 0x000fe20003f4e870 */
[----:B------:R-:W-:Y:S01]  /*39f0*/  UMOV UR16, UR25 ;  /* 0x0000001900107c82 */ /* 0x000fe20008000000 */
[----:B------:R-:W-:-:S09]  /*3a00*/  UMOV UR6, UR15 ;  /* 0x0000000f00067c82 */ /* 0x000fd20008000000 */
.L_x_73:
[----:B--2---:R-:W-:Y:S01]  /*3a10*/  ULEA UR5, UR6, UR17, 0x3 ;  /* 0x0000001106057291 */ /* 0x004fe2000f8e18ff */
[----:B---3--:R-:W-:Y:S11]  /*3a20*/  @P2 BRA `(.L_x_71) ;  /* 0x00000000000c2947 */ /* 0x008ff60003800000 */
[----:B-1----:R-:W-:Y:S04]  /*3a30*/  SHF.L.U32 R4, R2, 0x1f, RZ ;  /* 0x0000001f02047819 */ /* 0x002fe800000006ff */
[----:B------:R-:W1:Y:S02]  /*3a40*/  SYNCS.PHASECHK.TRANS64.TRYWAIT P0, [UR5], R4 ;  /* 0x00000004ff0075a7 */ /* 0x000e640008001105 */
[----:B-1----:R-:W-:Y:S05]  /*3a50*/  @!P0 BRA `(.L_x_72) ;  /* 0x0000003800308947 */ /* 0x002fea0003800000 */
.L_x_71:
[----:B------:R-:W-:Y:S01]  /*3a60*/  UISETP.NE.AND UP0, UPT, UR16, 0x1, UPT ;  /* 0x000000011000788c */ /* 0x000fe2000bf05270 */
[----:B------:R-:W-:Y:S01]  /*3a70*/  PLOP3.LUT P2, PT, PT, PT, PT, 0x80, 0x8 ;  /* 0x000000000008781c */ /* 0x000fe20003f4f070 */
[----:B------:R-:W-:Y:S02]  /*3a80*/  UIADD3 UR4, UPT, UPT, UR6, 0x1, URZ ;  /* 0x0000000106047890 */ /* 0x000fe4000fffe0ff */
[----:B------:R-:W-:Y:S02]  /*3a90*/  ULEA UR12, UR6, UR22, 0x7 ;  /* 0x00000016060c7291 */ /* 0x000fe4000f8e38ff */
[----:B------:R-:W-:Y:S01]  /*3aa0*/  UISETP.NE.AND UP1, UPT, UR4, 0x4, UPT ;  /* 0x000000040400788c */ /* 0x000fe2000bf25270 */
[----:B------:R-:W-:Y:S01]  /*3ab0*/  PLOP3.LUT P0, PT, PT, PT, UP0, 0x80, 0x8 ;  /* 0x000000000008781c */ /* 0x000fe20003f0f008 */
[----:B------:R-:W-:Y:S02]  /*3ac0*/  UIADD3 UR10, UPT, UPT, UR12, 0x2, URZ ;  /* 0x000000020c0a7890 */ /* 0x000fe4000fffe0ff */
[----:B------:R-:W-:Y:S02]  /*3ad0*/  USEL UR7, URZ, 0x1, UP1 ;  /* 0x00000001ff077887 */ /* 0x000fe40008800000 */
[----:B------:R-:W-:Y:S02]  /*3ae0*/  USEL UR15, UR4, URZ, UP1 ;  /* 0x000000ff040f7287 */ /* 0x000fe40008800000 */
[----:B------:R-:W-:Y:S02]  /*3af0*/  UIADD3 UR14, UPT, UPT, UR14, 0x1, URZ ;  /* 0x000000010e0e7890 */ /* 0x000fe4000fffe0ff */
[----:B------:R-:W-:Y:S01]  /*3b00*/  @UP0 ULEA UR4, UR15, UR17, 0x3 ;  /* 0x000000110f040291 */ /* 0x000fe2000f8e18ff */
[----:B------:R-:W-:Y:S01]  /*3b10*/  LOP3.LUT R2, R2, UR7, RZ, 0x3c, !PT ;  /* 0x0000000702027c12 */ /* 0x000fe2000f8e3cff */
[----:B------:R-:W-:Y:S01]  /*3b20*/  UIADD3 UR7, UPT, UPT, UR5, 0x20, URZ ;  /* 0x0000002005077890 */ /* 0x000fe2000fffe0ff */
[----:B------:R-:W-:Y:S02]  /*3b30*/  UMOV UR13, 0x80004020 ;  /* 0x80004020000d7882 */ /* 0x000fe40000000000 */
[----:B-1----:R-:W-:Y:S01]  /*3b40*/  @P0 SHF.L.U32 R0, R2, 0x1f, RZ ;  /* 0x0000001f02000819 */ /* 0x002fe200000006ff */
[----:B------:R-:W-:Y:S01]  /*3b50*/  UMOV UR5, 0x80004020 ;  /* 0x8000402000057882 */ /* 0x000fe20000000000 */
[----:B------:R-:W-:Y:S01]  /*3b60*/  UMOV UR11, 0x80004020 ;  /* 0x80004020000b7882 */ /* 0x000fe20000000000 */
[----:B------:R-:W-:Y:S01]  /*3b70*/  UMOV UR9, 0x80004020 ;  /* 0x8000402000097882 */ /* 0x000fe20000000000 */
[----:B------:R2:W3:Y:S01]  /*3b80*/  @P0 SYNCS.PHASECHK.TRANS64.TRYWAIT P2, [UR4], R0 ;  /* 0x00000000ff0005a7 */ /* 0x0004e20008041104 */
[----:B------:R-:W-:Y:S02]  /*3b90*/  ULEA UR4, UR6, UR21, 0x8 ;  /* 0x0000001506047291 */ /* 0x000fe4000f8e40ff */
[----:B------:R-:W-:Y:S02]  /*3ba0*/  UISETP.NE.AND UP0, UPT, UR14, UR19, UPT ;  /* 0x000000130e00728c */ /* 0x000fe4000bf05270 */
[----:B------:R-:W-:Y:S02]  /*3bb0*/  UIADD3 UR8, UPT, UPT, UR4, 0x2, URZ ;  /* 0x0000000204087890 */ /* 0x000fe4000fffe0ff */
[----:B------:R-:W-:Y:S01]  /*3bc0*/  UIADD3 UR16, UPT, UPT, UR16, -0x1, URZ ;  /* 0xffffffff10107890 */ /* 0x000fe2000fffe0ff */
[----:B------:R-:W-:Y:S02]  /*3bd0*/  UMOV UR6, UR15 ;  /* 0x0000000f00067c82 */ /* 0x000fe40008000000 */
[----:B------:R2:W-:Y:S01]  /*3be0*/  UTCQMMA.2CTA gdesc[UR4], gdesc[UR12], tmem[UR18], tmem[UR28], idesc[UR29], UP2 ;  /* 0x00ff1c0c040075ea */ /* 0x0005e20009200312 */
[----:B------:R-:W-:Y:S03]  /*3bf0*/  UPLOP3.LUT UP2, UPT, UPT, UPT, UPT, 0x80, 0x8 ;  /* 0x000000000008789c */ /* 0x000fe60003f4f070 */
[----:B------:R2:W-:Y:S01]  /*3c00*/  UTCQMMA.2CTA gdesc[UR8], gdesc[UR10], tmem[UR18], tmem[UR26], idesc[UR27], UPT ;  /* 0x00ff1a0a080075ea */ /* 0x0005e2000ba00312 */
[----:B------:R2:W-:Y:S01]  /*3c10*/  UTCBAR.2CTA.MULTICAST [UR7], URZ, UR20 ;  /* 0x000000ff070073e9 */ /* 0x0005e20008200814 */
[----:B------:R-:W-:Y:S06]  /*3c20*/  BRA.U UP0, `(.L_x_73) ;  /* 0xfffffffd00787547 */ /* 0x000fec000b83ffff */
.L_x_70:
[----:B--2---:R-:W-:Y:S01]  /*3c30*/  UIADD3 UR4, UPT, UPT, UR23, 0x80, URZ ;  /* 0x0000008017047890 */ /* 0x004fe2000fffe0ff */
[----:B------:R-:W-:-:S08]  /*3c40*/  UMOV UR14, UR19 ;  /* 0x00000013000e7c82 */ /* 0x000fd00008000000 */
[----:B------:R2:W-:Y:S01]  /*3c50*/  UTCBAR.2CTA.MULTICAST [UR4], URZ, UR30 ;  /* 0x000000ff040073e9 */ /* 0x0005e2000820081e */
[----:B------:R-:W-:Y:S02]  /*3c60*/  NOP ;  /* 0x0000000000007918 */ /* 0x000fe40000000000 */
.L_x_68:
[----:B--2---:R-:W-:Y:S01]  /*3c70*/  UIADD3 UR4, UPT, UPT, UR24, 0x1, URZ ;  /* 0x0000000118047890 */ /* 0x004fe2000fffe0ff */
[----:B------:R-:W-:-:S03]  /*3c80*/  ISETP.NE.AND P0, PT, R8, 0x2, PT ;  /* 0x000000020800780c */ /* 0x000fc60003f05270 */
[----:B------:R-:W-:Y:S01]  /*3c90*/  UISETP.NE.AND UP0, UPT, UR4, 0x4, UPT ;  /* 0x000000040400788c */ /* 0x000fe2000bf05270 */
[----:B-1----:R-:W-:Y:S02]  /*3ca0*/  SEL R0, RZ, 0x1, P0 ;  /* 0x00000001ff007807 */ /* 0x002fe40000000000 */
[----:B------:R-:W-:Y:S01]  /*3cb0*/  SEL R8, R8, RZ, P0 ;  /* 0x000000ff08087207 */ /* 0x000fe20000000000 */
[----:B------:R-:W-:Y:S01]  /*3cc0*/  USEL UR5, URZ, 0x1, UP0 ;  /* 0x00000001ff057887 */ /* 0x000fe20008000000 */
[----:B------:R-:W-:Y:S01]  /*3cd0*/  LOP3.LUT R3, R3, R0, RZ, 0x3c, !PT ;  /* 0x0000000003037212 */ /* 0x000fe200078e3cff */
[----:B------:R-:W-:-:S04]  /*3ce0*/  USEL UR24, UR4, URZ, UP0 ;  /* 0x000000ff04187287 */ /* 0x000fc80008000000 */
[----:B------:R-:W-:Y:S01]  /*3cf0*/  LOP3.LUT R9, R9, UR5, RZ, 0x3c, !PT ;  /* 0x0000000509097c12 */ /* 0x000fe2000f8e3cff */
[----:B------:R-:W-:Y:S07]  /*3d00*/  @P1 BRA `(.L_x_74) ;  /* 0xfffffff800b01947 */ /* 0x000fee000383ffff */
[----:B------:R-:W1:Y:S01]  /*3d10*/  S2UR UR8, SR_CgaCtaId ;  /* 0x00000000000879c3 */ /* 0x000e620000008800 */
[----:B------:R-:W-:Y:S01]  /*3d20*/  ELECT P0, URZ, PT ;  /* 0x0000000000ff782f */ /* 0x000fe20003800000 */
[----:B------:R-:W-:Y:S01]  /*3d30*/  HFMA2 R0, -RZ, RZ, 0, 5.9604644775390625e-08 ;  /* 0x00000001ff007431 */ /* 0x000fe200000001ff */
[----:B------:R-:W-:-:S05]  /*3d40*/  UMOV UR4, 0x40 ;  /* 0x0000004000047882 */ /* 0x000fca0000000000 */
[----:B------:R-:W-:Y:S01]  /*3d50*/  UVIRTCOUNT.DEALLOC.SMPOOL 0x80 ;  /* 0x000000800000784c */ /* 0x000fe20000000000 */
[----:B------:R-:W-:Y:S02]  /*3d60*/  UISETP.NE.AND UP1, UPT, UR33, URZ, UPT ;  /* 0x000000ff2100728c */ /* 0x000fe4000bf25270 */
[----:B-1----:R-:W-:-:S09]  /*3d70*/  ULEA UR8, UR8, UR4, 0x18 ;  /* 0x0000000408087291 */ /* 0x002fd2000f8ec0ff */
[----:B------:R1:W-:Y:S01]  /*3d80*/  @P0 STS.U8 [UR8+0x1c], R0 ;  /* 0x00001c00ff000988 */ /* 0x0003e20008000008 */
[----:B------:R-:W-:Y:S05]  /*3d90*/  BRA.U UP1, `(.L_x_75) ;  /* 0x0000000101a07547 */ /* 0x000fea000b800000 */
[----:B------:R-:W-:Y:S01]  /*3da0*/  UIADD3 UR7, UPT, UPT, UR17, 0xa0, URZ ;  /* 0x000000a011077890 */ /* 0x000fe2000fffe0ff */
[----:B------:R-:W-:-:S03]  /*3db0*/  SHF.L.U32 R2, R9, 0x1f, RZ ;  /* 0x0000001f09027819 */ /* 0x000fc600000006ff */
[----:B------:R-:W-:-:S09]  /*3dc0*/  ULEA UR4, UR24, UR7, 0x3 ;  /* 0x0000000718047291 */ /* 0x000fd2000f8e18ff */
[----:B------:R-:W2:Y:S02]  /*3dd0*/  SYNCS.PHASECHK.TRANS64.TRYWAIT P0, [UR4], R2 ;  /* 0x00000002ff0075a7 */ /* 0x000ea40008001104 */
[----:B--2---:R-:W-:Y:S05]  /*3de0*/  @!P0 BRA `(.L_x_76) ;  /* 0x0000003400648947 */ /* 0x004fea0003800000 */
.L_x_136:
        /* <DEDUP_REMOVED lines=9> */
.L_x_138:
        /* <DEDUP_REMOVED lines=9> */
.L_x_140:
[----:B------:R-:W-:-:S04]  /*3f10*/  UIADD3 UR4, UPT, UPT, UR4, 0x1, URZ ;  /* 0x0000000104047890 */ /* 0x000fc8000fffe0ff */
[----:B------:R-:W-:-:S04]  /*3f20*/  UISETP.NE.AND UP0, UPT, UR4, 0x4, UPT ;  /* 0x000000040400788c */ /* 0x000fc8000bf05270 */
[----:B------:R-:W-:Y:S02]  /*3f30*/  USEL UR5, URZ, 0x1, UP0 ;  /* 0x00000001ff057887 */ /* 0x000fe40008000000 */
[----:B------:R-:W-:-:S04]  /*3f40*/  USEL UR4, UR4, URZ, UP0 ;  /* 0x000000ff04047287 */ /* 0x000fc80008000000 */
[----:B------:R-:W-:Y:S01]  /*3f50*/  ULEA UR4, UR4, UR7, 0x3 ;  /* 0x0000000704047291 */ /* 0x000fe2000f8e18ff */
[----:B------:R-:W-:-:S04]  /*3f60*/  LOP3.LUT R2, R2, UR5, RZ, 0x3c, !PT ;  /* 0x0000000502027c12 */ /* 0x000fc8000f8e3cff */
[----:B------:R-:W-:Y:S01]  /*3f70*/  SHF.L.U32 R2, R2, 0x1f, RZ ;  /* 0x0000001f02027819 */ /* 0x000fe200000006ff */
[----:B-1----:R-:W-:-:S04]  /*3f80*/  IMAD.U32 R0, RZ, RZ, UR4 ;  /* 0x00000004ff007e24 */ /* 0x002fc8000f8e00ff */
[----:B------:R1:W2:Y:S03]  /*3f90*/  SYNCS.PHASECHK.TRANS64.TRYWAIT P0, [R0+URZ], R2 ;  /* 0x00000002000075a7 */ /* 0x0002a600080011ff */
[----:B--2---:R-:W-:Y:S05]  /*3fa0*/  @!P0 NANOSLEEP.SYNCS 0x989680 ;  /* 0x009896800000895d */ /* 0x004fea0003900000 */
[----:B------:R-:W2:Y:S02]  /*3fb0*/  @!P0 SYNCS.PHASECHK.TRANS64 P0, [R0+URZ], R2 ;  /* 0x00000002000085a7 */ /* 0x000ea400080010ff */
[----:B--2---:R-:W-:Y:S05]  /*3fc0*/  @P0 BRA `(.L_x_79) ;  /* 0x0000000000200947 */ /* 0x004fea0003800000 */
.L_x_80:
[----:B--2---:R2:W4:Y:S02]  /*3fd0*/  SYNCS.PHASECHK.TRANS64.TRYWAIT P0, [R0+URZ], R2 ;  /* 0x00000002000075a7 */ /* 0x00452400080011ff */
[----:B----4-:R-:W-:Y:S05]  /*3fe0*/  @!P0 NANOSLEEP.SYNCS 0x989680 ;  /* 0x009896800000895d */ /* 0x010fea0003900000 */
[----:B------:R-:W4:Y:S02]  /*3ff0*/  @!P0 SYNCS.PHASECHK.TRANS64 P0, [R0+URZ], R2 ;  /* 0x00000002000085a7 */ /* 0x000f2400080010ff */
[----:B----4-:R-:W-:Y:S05]  /*4000*/  @!P0 BRA `(.L_x_80) ;  /* 0xfffffffc00f08947 */ /* 0x010fea000383ffff */
[----:B------:R-:W-:Y:S05]  /*4010*/  BRA `(.L_x_79) ;  /* 0x00000000000c7947 */ /* 0x000fea0003800000 */
.L_x_75:
[----:B------:R-:W-:-:S04]  /*4020*/  UIADD3 UR4, UPT, UPT, UR17, 0xe0, URZ ;  /* 0x000000e011047890 */ /* 0x000fc8000fffe0ff */
[----:B------:R-:W-:-:S09]  /*4030*/  UPRMT UR4, UR35, 0x654, UR4 ;  /* 0x0000065423047896 */ /* 0x000fd20008000004 */
[----:B------:R-:W-:Y:S03]  /*4040*/  SYNCS.ARRIVE.TRANS64.RED.A1T0 RZ, [UR4], RZ ;  /* 0x000000ffffff79a7 */ /* 0x000fe60008100404 */
.L_x_79:
[----:B-12---:R-:W-:Y:S01]  /*4050*/  SHF.L.U32 R2, RZ, 0x1f, RZ ;  /* 0x0000001fff027819 */ /* 0x006fe200000006ff */
[----:B------:R-:W-:Y:S01]  /*4060*/  UIADD3 UR4, UPT, UPT, UR17, 0xe0, URZ ;  /* 0x000000e011047890 */ /* 0x000fe2000fffe0ff */
[----:B------:R-:W-:Y:S02]  /*4070*/  PLOP3.LUT P0, PT, PT, PT, UP1, 0x80, 0x8 ;  /* 0x000000000008781c */ /* 0x000fe40003f0f018 */
[----:B------:R-:W1:Y:S02]  /*4080*/  SYNCS.PHASECHK.TRANS64.TRYWAIT P1, [UR17+0xe0], R2 ;  /* 0x0000e002ff0075a7 */ /* 0x000e640008021111 */
[----:B-1----:R-:W-:Y:S09]  /*4090*/  @!P1 BRA `(.L_x_81) ;  /* 0x0000003400009947 */ /* 0x002ff20003800000 */
.L_x_142:
[----:B------:R-:W-:Y:S01]  /*40a0*/  @!UP1 UPRMT UR4, UR35, 0x654, UR4 ;  /* 0x0000065423049896 */ /* 0x000fe20008000004 */
[----:B------:R-:W-:Y:S01]  /*40b0*/  UMOV UR5, 0xffff ;  /* 0x0000ffff00057882 */ /* 0x000fe20000000000 */
[----:B------:R-:W-:-:S07]  /*40c0*/  UMOV UR6, 0x1 ;  /* 0x0000000100067882 */ /* 0x000fce0000000000 */
[----:B------:R-:W-:Y:S01]  /*40d0*/  @!P0 SYNCS.ARRIVE.TRANS64.RED.A1T0 RZ, [UR4], RZ ;  /* 0x000000ffffff89a7 */ /* 0x000fe20008100404 */
[----:B------:R-:W-:Y:S01]  /*40e0*/  NOP ;  /* 0x0000000000007918 */ /* 0x000fe20000000000 */
[----:B-1----:R-:W1:Y:S01]  /*40f0*/  LDS R0, [UR8+0x14] ;  /* 0x00001408ff007984 */ /* 0x002e620008000800 */
[----:B------:R-:W-:-:S04]  /*4100*/  ULOP3.LUT UR4, UR32, 0xffff, URZ, 0xc0, !UPT ;  /* 0x0000ffff20047892 */ /* 0x000fc8000f8ec0ff */
[----:B------:R-:W-:-:S04]  /*4110*/  USHF.R.U32.HI UR4, URZ, 0x5, UR4 ;  /* 0x00000005ff047899 */ /* 0x000fc80008011604 */
[----:B------:R-:W-:Y:S02]  /*4120*/  USHF.L.U32 UR5, UR5, UR4, URZ ;  /* 0x0000000405057299 */ /* 0x000fe400080006ff */
[----:B------:R-:W-:-:S04]  /*4130*/  USHF.L.U32 UR4, UR6, UR4, URZ ;  /* 0x0000000406047299 */ /* 0x000fc800080006ff */
[----:B-1----:R-:W-:-:S04]  /*4140*/  LOP3.LUT R0, R0, UR5, RZ, 0xc0, !PT ;  /* 0x0000000500007c12 */ /* 0x002fc8000f8ec0ff */
[----:B------:R-:W-:-:S13]  /*4150*/  ISETP.NE.AND P0, PT, R0, UR5, PT ;  /* 0x0000000500007c0c */ /* 0x000fda000bf05270 */
[----:B------:R-:W-:Y:S05]  /*4160*/  @P0 BRA `(.L_x_82) ;  /* 0x0000000000580947 */ /* 0x000fea0003800000 */
[----:B------:R-:W1:Y:S02]  /*4170*/  LDS R0, [UR8+0x18] ;  /* 0x00001808ff007984 */ /* 0x000e640008000800 */
[----:B-1----:R-:W-:-:S04]  /*4180*/  LOP3.LUT R0, R0, UR4, RZ, 0xc0, !PT ;  /* 0x0000000400007c12 */ /* 0x002fc8000f8ec0ff */
[----:B------:R-:W-:-:S13]  /*4190*/  ISETP.NE.AND P0, PT, R0, UR4, PT ;  /* 0x0000000400007c0c */ /* 0x000fda000bf05270 */
[----:B------:R-:W-:Y:S05]  /*41a0*/  @P0 BRA `(.L_x_83) ;  /* 0x00000000003c0947 */ /* 0x000fea0003800000 */
[----:B------:R-:W1:Y:S01]  /*41b0*/  S2R R2, SR_LANEID ;  /* 0x0000000000027919 */ /* 0x000e620000000000 */
[----:B------:R-:W-:-:S06]  /*41c0*/  ULOP3.LUT UR5, URZ, UR5, URZ, 0x33, !UPT ;  /* 0x00000005ff057292 */ /* 0x000fcc000f8e33ff */
[----:B------:R-:W-:-:S04]  /*41d0*/  IMAD.U32 R0, RZ, RZ, UR5 ;  /* 0x00000005ff007e24 */ /* 0x000fc8000f8e00ff */
[----:B------:R2:W4:Y:S02]  /*41e0*/  REDUX UR7, R0 ;  /* 0x00000000000773c4 */ /* 0x0005240000000000 */
[----:B------:R1:W-:Y:S01]  /*41f0*/  UTCATOMSWS.AND URZ, UR5 ;  /* 0x0000000500ff79e3 */ /* 0x0003e20008000000 */
[----:B--2---:R-:W-:Y:S01]  /*4200*/  LOP3.LUT R0, RZ, UR4, RZ, 0x33, !PT ;  /* 0x00000004ff007c12 */ /* 0x004fe2000f8e33ff */
[----:B------:R-:W-:Y:S02]  /*4210*/  VOTEU.ANY UR4, UPT, PT ;  /* 0x0000000000047886 */ /* 0x000fe400038e0100 */
[----:B------:R-:W-:Y:S02]  /*4220*/  UFLO.U32 UR4, UR4 ;  /* 0x00000004000472bd */ /* 0x000fe400080e0000 */
[----:B------:R-:W2:Y:S04]  /*4230*/  REDUX UR6, R0 ;  /* 0x00000000000673c4 */ /* 0x000ea80000000000 */
[----:B-1----:R-:W-:-:S02]  /*4240*/  ISETP.EQ.U32.AND P0, PT, R2, UR4, PT ;  /* 0x0000000402007c0c */ /* 0x002fc4000bf02070 */
[----:B----4-:R-:W-:-:S11]  /*4250*/  MOV R2, UR7 ;  /* 0x0000000700027c02 */ /* 0x010fd60008000f00 */
[----:B------:R1:W-:Y:S01]  /*4260*/  @P0 ATOMS.AND RZ, [UR8+0x14], R2 ;  /* 0x00001402ffff098c */ /* 0x0003e2000a800008 */
[----:B--2---:R-:W-:-:S05]  /*4270*/  IMAD.U32 R0, RZ, RZ, UR6 ;  /* 0x00000006ff007e24 */ /* 0x004fca000f8e00ff */
[----:B------:R1:W-:Y:S01]  /*4280*/  @P0 ATOMS.AND RZ, [UR8+0x18], R0 ;  /* 0x00001800ffff098c */ /* 0x0003e2000a800008 */
[----:B------:R-:W-:Y:S05]  /*4290*/  BRA `(.L_x_84) ;  /* 0x0000000000147947 */ /* 0x000fea0003800000 */
.L_x_83:
[----:B------:R-:W-:Y:S02]  /*42a0*/  MOV R2, 0x42c0 ;  /* 0x000042c000027802 */ /* 0x000fe40000000f00 */
[----:B---3-5:R-:W-:Y:S05]  /*42b0*/  CALL.REL.NOINC `($__internal_0_$__cuda_sm10x_tcgen05_guardrail_trap_col_being_dealloced_not_returned_by_alloc) ;  /* 0x0000003400147944 */ /* 0x028fea0003c00000 */
[----:B------:R-:W-:Y:S05]  /*42c0*/  BRA `(.L_x_84) ;  /* 0x0000000000087947 */ /* 0x000fea0003800000 */
.L_x_82:
[----:B------:R-:W-:Y:S02]  /*42d0*/  MOV R2, 0x42f0 ;  /* 0x000042f000027802 */ /* 0x000fe40000000f00 */
[----:B---3-5:R-:W-:Y:S05]  /*42e0*/  CALL.REL.NOINC `($__internal_2_$__cuda_sm10x_tcgen05_guardrail_trap_unallocated_columns_being_dealloced) ;  /* 0x0000003400207944 */ /* 0x028fea0003c00000 */
.L_x_84:
[----:B------:R-:W-:Y:S01]  /*42f0*/  NOP ;  /* 0x0000000000007918 */ /* 0x000fe20000000000 */
[----:B------:R-:W-:Y:S05]  /*4300*/  EXIT ;  /* 0x000000000000794d */ /* 0x000fea0003800000 */
.L_x_55:
[----:B------:R-:W-:-:S09]  /*4310*/  UISETP.NE.OR UP0, UPT, UR13, 0x3, !UP3 ;  /* 0x000000030d00788c */ /* 0x000fd2000df05670 */
[----:B------:R-:W-:Y:S05]  /*4320*/  BRA.U UP0, `(.L_x_85) ;  /* 0x0000000d000c7547 */ /* 0x000fea000b800000 */
[----:B------:R-:W1:Y:S01]  /*4330*/  S2UR UR10, SR_CgaCtaId ;  /* 0x00000000000a79c3 */ /* 0x000e620000008800 */
[----:B------:R-:W2:Y:S01]  /*4340*/  LDCU UR26, c[0x0][0x370] ;  /* 0x00006e00ff1a77ac */ /* 0x000ea20008000800 */
[----:B------:R-:W-:Y:S02]  /*4350*/  HFMA2 R13, -RZ, RZ, 0, 0 ;  /* 0x00000000ff0d7431 */ /* 0x000fe400000001ff */
[----:B------:R-:W-:Y:S01]  /*4360*/  IMAD.MOV.U32 R15, RZ, RZ, 0x1 ;  /* 0x00000001ff0f7424 */ /* 0x000fe200078e00ff */
[----:B------:R-:W-:Y:S01]  /*4370*/  MOV R12, 0x1000 ;  /* 0x00001000000c7802 */ /* 0x000fe20000000f00 */
[----:B------:R-:W2:Y:S01]  /*4380*/  LDCU.128 UR28, c[0x0][0xb10] ;  /* 0x00016200ff1c77ac */ /* 0x000ea20008000c00 */
[----:B------:R-:W-:Y:S01]  /*4390*/  IMAD.MOV.U32 R14, RZ, RZ, RZ ;  /* 0x000000ffff0e7224 */ /* 0x000fe200078e00ff */
[----:B------:R-:W3:Y:S01]  /*43a0*/  LDC.64 R16, c[0x0][0x348] ;  /* 0x0000d200ff107b82 */ /* 0x000ee20000000a00 */
[----:B------:R-:W4:Y:S01]  /*43b0*/  LDCU UR25, c[0x0][0x374] ;  /* 0x00006e80ff1977ac */ /* 0x000f220008000800 */
[----:B------:R-:W1:Y:S06]  /*43c0*/  LDCU UR16, c[0x0][0xb0c] ;  /* 0x00016180ff1077ac */ /* 0x000e6c0008000800 */
[----:B------:R-:W3:Y:S01]  /*43d0*/  LDC.64 R2, c[0x0][0x888] ;  /* 0x00022200ff027b82 */ /* 0x000ee20000000a00 */
[----:B------:R-:W1:Y:S01]  /*43e0*/  LDCU UR35, c[0x0][0xb20] ;  /* 0x00016400ff2377ac */ /* 0x000e620008000800 */
[----:B------:R-:W1:Y:S06]  /*43f0*/  LDCU UR4, c[0x0][0xb30] ;  /* 0x00016600ff0477ac */ /* 0x000e6c0008000800 */
[----:B------:R-:W3:Y:S01]  /*4400*/  LDC.64 R4, c[0x0][0x890] ;  /* 0x00022400ff047b82 */ /* 0x000ee20000000a00 */
[----:B------:R-:W-:Y:S01]  /*4410*/  UMOV UR17, 0x400 ;  /* 0x0000040000117882 */ /* 0x000fe20000000000 */
[----:B--2---:R-:W-:-:S02]  /*4420*/  UIMAD.WIDE.U32 UR6, UR26, UR28, URZ ;  /* 0x0000001c1a0672a5 */ /* 0x004fc4000f8e00ff */
[----:B----4-:R-:W-:Y:S02]  /*4430*/  UIMAD.WIDE.U32 UR8, UR25, UR31, URZ ;  /* 0x0000001f190872a5 */ /* 0x010fe4000f8e00ff */
[----:B-1----:R-:W-:Y:S02]  /*4440*/  ULEA UR17, UR10, UR17, 0x18 ;  /* 0x000000110a117291 */ /* 0x002fe4000f8ec0ff */
[----:B------:R-:W-:Y:S02]  /*4450*/  UPLOP3.LUT UP3, UPT, UPT, UPT, UPT, 0x40, 0x4 ;  /* 0x000000000004789c */ /* 0x000fe40003f6e870 */
[----:B------:R-:W-:Y:S01]  /*4460*/  UIADD3 UR27, UPT, UPT, UR17, 0x40, URZ ;  /* 0x00000040111b7890 */ /* 0x000fe2000fffe0ff */
[----:B------:R-:W-:Y:S01]  /*4470*/  UMOV UR6, UR7 ;  /* 0x0000000700067c82 */ /* 0x000fe20008000000 */
[----:B------:R-:W-:Y:S01]  /*4480*/  UMOV UR32, UR9 ;  /* 0x0000000900207c82 */ /* 0x000fe20008000000 */
[----:B------:R-:W-:Y:S02]  /*4490*/  UISETP.GE.AND UP0, UPT, UR40, 0x1, UPT ;  /* 0x000000012800788c */ /* 0x000fe4000bf06270 */
[----:B------:R-:W-:Y:S01]  /*44a0*/  UISETP.NE.AND UP4, UPT, UR40, 0x1, UPT ;  /* 0x000000012800788c */ /* 0x000fe2000bf85270 */
[----:B------:R-:W1:Y:S01]  /*44b0*/  LDCU.64 UR14, c[0x0][0xb28] ;  /* 0x00016500ff0e77ac */ /* 0x000e620008000a00 */
[----:B------:R-:W-:-:S02]  /*44c0*/  UISETP.NE.AND UP6, UPT, UR16, 0x1, UPT ;  /* 0x000000011000788c */ /* 0x000fc4000bfc5270 */
[----:B------:R-:W-:Y:S02]  /*44d0*/  UISETP.NE.AND UP5, UPT, UR30, 0x1, UPT ;  /* 0x000000011e00788c */ /* 0x000fe4000bfa5270 */
[----:B------:R-:W-:Y:S02]  /*44e0*/  UPRMT UR27, UR10, 0x654, UR27 ;  /* 0x000006540a1b7896 */ /* 0x000fe4000800001b */
[----:B------:R-:W-:Y:S02]  /*44f0*/  USHF.R.U32.HI UR33, URZ, UR29, UR6 ;  /* 0x0000001dff217299 */ /* 0x000fe40008011606 */
[----:B------:R-:W-:Y:S02]  /*4500*/  USHF.R.U32.HI UR32, URZ, UR35, UR32 ;  /* 0x00000023ff207299 */ /* 0x000fe40008011620 */
[----:B------:R-:W-:-:S11]  /*4510*/  UISETP.NE.AND UP2, UPT, UR4, 0x1, UPT ;  /* 0x000000010400788c */ /* 0x000fd6000bf45270 */
.L_x_93:
[C---:B------:R-:W-:Y:S02]  /*4520*/  LEA R7, R14.reuse, UR17, 0x3 ;  /* 0x000000110e077c11 */ /* 0x040fe4000f8e18ff */
[----:B------:R-:W-:Y:S02]  /*4530*/  SHF.L.U32 R0, R13, 0x1f, RZ ;  /* 0x0000001f0d007819 */ /* 0x000fe400000006ff */
[----:B------:R-:W-:Y:S02]  /*4540*/  LEA R8, R14, UR17, 0x4 ;  /* 0x000000110e087c11 */ /* 0x000fe4000f8e20ff */
[----:B--2---:R-:W2:Y:S02]  /*4550*/  SYNCS.PHASECHK.TRANS64.TRYWAIT P0, [R7+URZ+0x60], R0 ;  /* 0x00006000070075a7 */ /* 0x004ea400080011ff */
[----:B--2---:R-:W-:Y:S05]  /*4560*/  @!P0 BRA `(.L_x_86) ;  /* 0x0000002c00e48947 */ /* 0x004fea0003800000 */
.L_x_143:
[----:B------:R-:W4:Y:S01]  /*4570*/  LDS.128 R8, [R8+0xf0] ;  /* 0x0000f00008087984 */ /* 0x000f220000000c00 */
[----:B------:R-:W-:Y:S01]  /*4580*/  UISETP.GE.AND UP0, UPT, UR40, 0x1, UPT ;  /* 0x000000012800788c */ /* 0x000fe2000bf06270 */
[----:B------:R-:W-:Y:S01]  /*4590*/  @!PT LDS RZ, [RZ] ;  /* 0x00000000fffff984 */ /* 0x000fe20000000800 */
[----:B------:R-:W-:Y:S01]  /*45a0*/  @!PT LDS RZ, [RZ] ;  /* 0x00000000fffff984 */ /* 0x000fe20000000800 */
[----:B------:R-:W-:Y:S01]  /*45b0*/  @!PT LDS RZ, [RZ] ;  /* 0x00000000fffff984 */ /* 0x000fe20000000800 */
[----:B------:R-:W-:Y:S01]  /*45c0*/  @!PT LDS RZ, [RZ] ;  /* 0x00000000fffff984 */ /* 0x000fe20000000800 */
[----:B------:R1:W-:Y:S06]  /*45d0*/  MEMBAR.ALL.CTA ;  /* 0x0000000000007992 */ /* 0x0003ec0000008000 */
[----:B-1----:R-:W1:Y:S01]  /*45e0*/  FENCE.VIEW.ASYNC.S ;  /* 0x00000000000073c6 */ /* 0x002e620000000000 */
[----:B----4-:R-:W-:Y:S11]  /*45f0*/  LOP3.LUT P0, RZ, R10, 0x1, RZ, 0xc0, !PT ;  /* 0x000000010aff7812 */ /* 0x010ff6000780c0ff */
[----:B------:R-:W-:Y:S02]  /*4600*/  @!UPT UIADD3 URZ, UPT, UPT, URZ, URZ, URZ ;  /* 0x000000fffffff290 */ /* 0x000fe4000fffe0ff */
[----:B-1----:R-:W-:Y:S01]  /*4610*/  VOTEU.ANY UP1, P0 ;  /* 0x0000000000ff7886 */ /* 0x002fe20000020100 */
[----:B------:R-:W-:Y:S11]  /*4620*/  PLOP3.LUT P0, PT, PT, PT, UP1, 0x80, 0x8 ;  /* 0x000000000008781c */ /* 0x000ff60003f0f018 */
[----:B------:R-:W-:Y:S02]  /*4630*/  @!UPT UIADD3 URZ, UPT, UPT, URZ, URZ, URZ ;  /* 0x000000fffffff290 */ /* 0x000fe4000fffe0ff */
[----:B--2---:R-:W-:Y:S02]  /*4640*/  @P0 SHF.R.U32.HI R0, RZ, 0x10, R9 ;  /* 0x00000010ff000819 */ /* 0x004fe40000011609 */
[----:B------:R-:W-:Y:S02]  /*4650*/  @P0 MOV R6, R8 ;  /* 0x0000000800060202 */ /* 0x000fe40000000f00 */
[----:B------:R-:W-:Y:S01]  /*4660*/  @P0 R2UR UR4, R0 ;  /* 0x00000000000402ca */ /* 0x000fe200000e0000 */
[----:B------:R-:W-:Y:S01]  /*4670*/  VIADD R0, R7, 0x70 ;  /* 0x0000007007007836 */ /* 0x000fe20000000000 */
[----:B------:R-:W-:Y:S02]  /*4680*/  @P0 LOP3.LUT R8, R9, 0xffff, RZ, 0xc0, !PT ;  /* 0x0000ffff09080812 */ /* 0x000fe400078ec0ff */
[----:B------:R-:W-:Y:S02]  /*4690*/  @P0 R2UR UR6, R6 ;  /* 0x00000000060602ca */ /* 0x000fe400000e0000 */
[----:B------:R-:W-:Y:S02]  /*46a0*/  PRMT R0, RZ, 0x654, R0 ;  /* 0x00000654ff007816 */ /* 0x000fe40000000000 */
[----:B------:R-:W-:Y:S02]  /*46b0*/  @P0 R2UR UR5, R8 ;  /* 0x00000000080502ca */ /* 0x000fe400000e0000 */
[----:B------:R1:W-:Y:S03]  /*46c0*/  SYNCS.ARRIVE.TRANS64.RED.A1T0 RZ, [R0+URZ], RZ ;  /* 0x000000ff00ff79a7 */ /* 0x0003e600081004ff */
[----:B------:R-:W-:Y:S04]  /*46d0*/  @UP1 UMOV UR24, UR4 ;  /* 0x0000000400181c82 */ /* 0x000fe80008000000 */
[----:B------:R-:W-:Y:S04]  /*46e0*/  @UP1 UMOV UR13, UR6 ;  /* 0x00000006000d1c82 */ /* 0x000fe80008000000 */
[----:B------:R-:W-:Y:S01]  /*46f0*/  @UP1 UMOV UR7, UR5 ;  /* 0x0000000500071c82 */ /* 0x000fe20008000000 */
[----:B------:R-:W-:Y:S05]  /*4700*/  BRA.U !UP0, `(.L_x_87) ;  /* 0x0000000108a47547 */ /* 0x000fea000b800000 */
[----:B------:R-:W-:Y:S02]  /*4710*/  UIMAD.WIDE.U32 UR10, UR7, UR31, URZ ;  /* 0x0000001f070a72a5 */ /* 0x000fe4000f8e00ff */
[----:B------:R-:W-:Y:S02]  /*4720*/  UIMAD.WIDE.U32 UR18, UR13, UR28, URZ ;  /* 0x0000001c0d1272a5 */ /* 0x000fe4000f8e00ff */
[----:B------:R-:W-:Y:S02]  /*4730*/  USEL UR4, UR25, UR32, !UP5 ;  /* 0x0000002019047287 */ /* 0x000fe4000e800000 */
[----:B------:R-:W-:Y:S02]  /*4740*/  USEL UR8, UR26, UR33, !UP6 ;  /* 0x000000211a087287 */ /* 0x000fe4000f000000 */
[----:B------:R-:W-:Y:S02]  /*4750*/  UIMAD.WIDE.U32 UR20, UR4, UR14, URZ ;  /* 0x0000000e041472a5 */ /* 0x000fe4000f8e00ff */
[----:B------:R-:W-:Y:S01]  /*4760*/  UIMAD.WIDE.U32 UR22, UR8, UR14, URZ ;  /* 0x0000000e081672a5 */ /* 0x000fe2000f8e00ff */
[----:B------:R-:W-:Y:S02]  /*4770*/  UMOV UR5, UR11 ;  /* 0x0000000b00057c82 */ /* 0x000fe40008000000 */
[----:B------:R-:W-:Y:S03]  /*4780*/  USHF.R.U32.HI UR6, URZ, UR35, UR5 ;  /* 0x00000023ff067299 */ /* 0x000fe60008011605 */
[----:B------:R-:W-:Y:S01]  /*4790*/  UMOV UR5, UR19 ;  /* 0x0000001300057c82 */ /* 0x000fe20008000000 */
[----:B------:R-:W-:Y:S02]  /*47a0*/  USEL UR6, UR7, UR6, !UP5 ;  /* 0x0000000607067287 */ /* 0x000fe4000e800000 */
[----:B------:R-:W-:Y:S02]  /*47b0*/  USHF.R.U32.HI UR9, URZ, UR29, UR5 ;  /* 0x0000001dff097299 */ /* 0x000fe40008011605 */
[----:B------:R-:W-:Y:S01]  /*47c0*/  UIMAD.WIDE.U32 UR10, UR6, UR14, URZ ;  /* 0x0000000e060a72a5 */ /* 0x000fe2000f8e00ff */
[----:B------:R-:W-:Y:S02]  /*47d0*/  UMOV UR5, UR21 ;  /* 0x0000001500057c82 */ /* 0x000fe40008000000 */
[----:B------:R-:W-:Y:S03]  /*47e0*/  @UP4 USHF.R.U32.HI UR4, URZ, UR15, UR5 ;  /* 0x0000000fff044299 */ /* 0x000fe60008011605 */
[----:B------:R-:W-:Y:S01]  /*47f0*/  UMOV UR5, UR23 ;  /* 0x0000001700057c82 */ /* 0x000fe20008000000 */
[----:B------:R-:W-:Y:S02]  /*4800*/  UIMAD UR4, UR40, UR4, URZ ;  /* 0x00000004280472a4 */ /* 0x000fe4000f8e02ff */
[----:B------:R-:W-:Y:S02]  /*4810*/  @UP4 USHF.R.U32.HI UR8, URZ, UR15, UR5 ;  /* 0x0000000fff084299 */ /* 0x000fe40008011605 */
[----:B------:R-:W-:Y:S02]  /*4820*/  USEL UR5, UR13, UR9, !UP6 ;  /* 0x000000090d057287 */ /* 0x000fe4000f000000 */
[----:B------:R-:W-:Y:S02]  /*4830*/  UIMAD UR9, UR40, UR8, URZ ;  /* 0x00000008280972a4 */ /* 0x000fe4000f8e02ff */
[----:B------:R-:W-:Y:S03]  /*4840*/  UISETP.GE.AND UP0, UPT, UR6, UR4, UPT ;  /* 0x000000040600728c */ /* 0x000fe6000bf06270 */
[----:B------:R-:W-:Y:S01]  /*4850*/  UMOV UR4, UR11 ;  /* 0x0000000b00047c82 */ /* 0x000fe20008000000 */
[----:B------:R-:W-:Y:S02]  /*4860*/  UISETP.GE.OR UP0, UPT, UR5, UR9, UP0 ;  /* 0x000000090500728c */ /* 0x000fe40008706670 */
[----:B------:R-:W-:Y:S02]  /*4870*/  USHF.R.U32.HI UR4, URZ, UR15, UR4 ;  /* 0x0000000fff047299 */ /* 0x000fe40008011604 */
[----:B------:R-:W-:Y:S02]  /*4880*/  UIMAD.WIDE.U32 UR10, UR5, UR14, URZ ;  /* 0x0000000e050a72a5 */ /* 0x000fe4000f8e00ff */
[----:B------:R-:W-:Y:S04]  /*4890*/  USEL UR12, UR6, UR4, !UP4 ;  /* 0x00000004060c7287 */ /* 0x000fe8000e000000 */
[----:B------:R-:W-:Y:S01]  /*48a0*/  UIADD3 UR9, UPT, UPT, -UR12, URZ, URZ ;  /* 0x000000ff0c097290 */ /* 0x000fe2000fffe1ff */
[----:B------:R-:W-:Y:S02]  /*48b0*/  @!UP0 UMOV UR4, UR11 ;  /* 0x0000000b00048c82 */ /* 0x000fe40008000000 */
[----:B------:R-:W-:Y:S02]  /*48c0*/  @!UP0 USHF.R.U32.HI UR4, URZ, UR15, UR4 ;  /* 0x0000000fff048299 */ /* 0x000fe40008011604 */
[----:B------:R-:W-:Y:S02]  /*48d0*/  UIMAD UR9, UR40, UR9, UR6 ;  /* 0x00000009280972a4 */ /* 0x000fe4000f8e0206 */
[----:B------:R-:W-:Y:S04]  /*48e0*/  @!UP0 USEL UR4, UR5, UR4, !UP4 ;  /* 0x0000000405048287 */ /* 0x000fe8000e000000 */
[----:B------:R-:W-:Y:S02]  /*48f0*/  @!UP0 UIMAD UR9, UR8, UR9, UR4 ;  /* 0x00000009080982a4 */ /* 0x000fe4000f8e0204 */
[----:B------:R-:W-:Y:S02]  /*4900*/  @!UP0 UIADD3 UR10, UPT, UPT, UR12, -UR4, URZ ;  /* 0x800000040c0a8290 */ /* 0x000fe4000fffe0ff */
[----:B------:R-:W-:Y:S02]  /*4910*/  UIADD3 UR4, UPT, UPT, -UR5, URZ, URZ ;  /* 0x000000ff05047290 */ /* 0x000fe4000fffe1ff */
[----:B------:R-:W-:Y:S02]  /*4920*/  UIADD3 UR8, UPT, UPT, -UR6, URZ, URZ ;  /* 0x000000ff06087290 */ /* 0x000fe4000fffe1ff */
[----:B------:R-:W-:Y:S02]  /*4930*/  @!UP0 UIMAD UR6, UR10, UR40, UR5 ;  /* 0x000000280a0682a4 */ /* 0x000fe4000f8e0205 */
[----:B------:R-:W-:Y:S02]  /*4940*/  UIMAD UR13, UR16, UR4, UR13 ;  /* 0x00000004100d72a4 */ /* 0x000fe4000f8e020d */
[----:B------:R-:W-:Y:S01]  /*4950*/  UIMAD UR7, UR30, UR8, UR7 ;  /* 0x000000081e0772a4 */ /* 0x000fe2000f8e0207 */
[----:B------:R-:W-:Y:S02]  /*4960*/  @!UP0 UMOV UR5, UR9 ;  /* 0x0000000900058c82 */ /* 0x000fe40008000000 */
[----:B------:R-:W-:Y:S02]  /*4970*/  UIMAD UR13, UR5, UR16, UR13 ;  /* 0x00000010050d72a4 */ /* 0x000fe4000f8e020d */
[----:B------:R-:W-:Y:S11]  /*4980*/  UIMAD UR7, UR6, UR30, UR7 ;  /* 0x0000001e060772a4 */ /* 0x000ff6000f8e0207 */
[----:B------:R-:W-:Y:S01]  /*4990*/  @!UPT UIADD3 URZ, UPT, UPT, URZ, URZ, URZ ;  /* 0x000000fffffff290 */ /* 0x000fe2000fffe0ff */
.L_x_87:
[----:B------:R-:W2:Y:S01]  /*49a0*/  @!UP2 LDCU.128 UR20, c[0x0][0xb10] ;  /* 0x00016200ff14a7ac */ /* 0x000ea20008000c00 */
[C---:B---3--:R-:W-:Y:S02]  /*49b0*/  ISETP.NE.U32.AND P1, PT, R4.reuse, RZ, PT ;  /* 0x000000ff0400720c */ /* 0x048fe40003f25070 */
[----:B------:R-:W-:Y:S02]  /*49c0*/  ISETP.NE.U32.AND P0, PT, R4, RZ, PT ;  /* 0x000000ff0400720c */ /* 0x000fe40003f05070 */
[C---:B------:R-:W-:Y:S02]  /*49d0*/  ISETP.NE.AND.EX P1, PT, R5.reuse, RZ, PT, P1 ;  /* 0x000000ff0500720c */ /* 0x040fe40003f25310 */
[----:B------:R-:W-:Y:S01]  /*49e0*/  ISETP.NE.AND.EX P0, PT, R5, RZ, PT, P0 ;  /* 0x000000ff0500720c */ /* 0x000fe20003f05300 */
[----:B------:R-:W3:Y:S01]  /*49f0*/  @!UP2 LDCU UR5, c[0x0][0xb0c] ;  /* 0x00016180ff05a7ac */ /* 0x000ee20008000800 */
[----:B------:R-:W-:Y:S01]  /*4a00*/  SHF.L.U32 R6, R15, 0x1f, RZ ;  /* 0x0000001f0f067819 */ /* 0x000fe200000006ff */
[----:B--2---:R-:W-:Y:S07]  /*4a10*/  UIMAD.WIDE.U32 UR8, UR13, UR20, URZ ;  /* 0x000000140d0872a5 */ /* 0x004fee000f8e00ff */
[----:B------:R-:W-:Y:S01]  /*4a20*/  @!UP2 UMOV UR4, UR9 ;  /* 0x000000090004ac82 */ /* 0x000fe20008000000 */
[----:B---3--:R-:W-:Y:S02]  /*4a30*/  @!UP2 UISETP.NE.AND UP0, UPT, UR5, 0x1, UPT ;  /* 0x000000010500a88c */ /* 0x008fe4000bf05270 */
[----:B------:R-:W-:Y:S02]  /*4a40*/  @!UP2 USHF.R.U32.HI UR4, URZ, UR21, UR4 ;  /* 0x00000015ff04a299 */ /* 0x000fe40008011604 */
[----:B------:R-:W-:Y:S02]  /*4a50*/  UIMAD.WIDE.U32 UR8, UR7, UR23, URZ ;  /* 0x00000017070872a5 */ /* 0x000fe4000f8e00ff */
[----:B------:R-:W-:Y:S02]  /*4a60*/  @!UP2 USEL UR10, UR13, UR4, !UP0 ;  /* 0x000000040d0aa287 */ /* 0x000fe4000c000000 */
[----:B------:R-:W-:Y:S03]  /*4a70*/  @!UP2 UISETP.NE.AND UP0, UPT, UR22, 0x1, UPT ;  /* 0x000000011600a88c */ /* 0x000fe6000bf05270 */
[----:B------:R-:W-:Y:S02]  /*4a80*/  @!UP2 UMOV UR6, UR9 ;  /* 0x000000090006ac82 */ /* 0x000fe40008000000 */
[----:B------:R-:W2:Y:S02]  /*4a90*/  @!UP2 LDCU UR4, c[0x0][0xb20] ;  /* 0x00016400ff04a7ac */ /* 0x000ea40008000800 */
[----:B--2---:R-:W-:Y:S04]  /*4aa0*/  @!UP2 USHF.R.U32.HI UR6, URZ, UR4, UR6 ;  /* 0x00000004ff06a299 */ /* 0x004fe80008011606 */
[----:B------:R-:W-:Y:S04]  /*4ab0*/  @!UP2 USEL UR6, UR7, UR6, !UP0 ;  /* 0x000000060706a287 */ /* 0x000fe8000c000000 */
[----:B------:R-:W-:Y:S02]  /*4ac0*/  @!UP2 UIADD3 UR4, UPT, UPT, -UR10, UR6, URZ ;  /* 0x000000060a04a290 */ /* 0x000fe4000fffe1ff */
[----:B------:R-:W-:Y:S02]  /*4ad0*/  @!UP2 UIADD3 UR6, UPT, UPT, UR10, -UR6, URZ ;  /* 0x800000060a06a290 */ /* 0x000fe4000fffe0ff */
[----:B------:R-:W-:Y:S02]  /*4ae0*/  @!UP2 UIMAD UR13, UR4, UR5, UR13 ;  /* 0x00000005040da2a4 */ /* 0x000fe4000f8e020d */
[----:B------:R-:W-:Y:S01]  /*4af0*/  @!UP2 UIMAD UR7, UR6, UR22, UR7 ;  /* 0x000000160607a2a4 */ /* 0x000fe2000f8e0207 */
[----:B------:R-:W-:Y:S11]  /*4b00*/  BRA.U UP3, `(.L_x_88) ;  /* 0x0000000103107547 */ /* 0x000ff6000b800000 */
[----:B------:R-:W-:Y:S04]  /*4b10*/  MOV R7, UR34 ;  /* 0x0000002200077c02 */ /* 0x000fe80008000f00 */
[----:B------:R-:W-:Y:S04]  /*4b20*/  SHF.L.U32 R7, R7, 0x1f, RZ ;  /* 0x0000001f07077819 */ /* 0x000fe800000006ff */
[----:B------:R-:W2:Y:S02]  /*4b30*/  SYNCS.PHASECHK.TRANS64.TRYWAIT P2, [UR17+0x58], R7 ;  /* 0x00005807ff0075a7 */ /* 0x000ea40008041111 */
[----:B--2---:R-:W-:Y:S05]  /*4b40*/  @!P2 BRA `(.L_x_89) ;  /* 0x000000280080a947 */ /* 0x004fea0003800000 */
.L_x_88:
[----:B------:R-:W-:Y:S05]  /*4b50*/  @!P1 BRA `(.L_x_90) ;  /* 0x0000000000309947 */ /* 0x000fea0003800000 */
[----:B------:R-:W-:Y:S01]  /*4b60*/  ISETP.NE.U32.AND P1, PT, R2, RZ, PT ;  /* 0x000000ff0200720c */ /* 0x000fe20003f25070 */
[----:B------:R-:W2:Y:S01]  /*4b70*/  LDCU.64 UR4, c[0x0][0x358] ;  /* 0x00006b00ff0477ac */ /* 0x000ea20008000a00 */
[----:B------:R-:W-:Y:S02]  /*4b80*/  IMAD.MOV.U32 R80, RZ, RZ, 0x1 ;  /* 0x00000001ff507424 */ /* 0x000fe400078e00ff */
[----:B------:R-:W-:Y:S11]  /*4b90*/  ISETP.NE.AND.EX P1, PT, R3, RZ, PT, P1 ;  /* 0x000000ff0300720c */ /* 0x000ff60003f25310 */
[----:B------:R-:W-:Y:S02]  /*4ba0*/  @!UPT UIADD3 URZ, UPT, UPT, URZ, URZ, URZ ;  /* 0x000000fffffff290 */ /* 0x000fe4000fffe0ff */
[----:B------:R-:W3:Y:S01]  /*4bb0*/  @P1 LDC.64 R8, c[0x0][0x888] ;  /* 0x00022200ff081b82 */ /* 0x000ee20000000a00 */
[----:B-1----:R-:W-:Y:S04]  /*4bc0*/  @P1 IMAD R0, R4, UR36, RZ ;  /* 0x0000002404001c24 */ /* 0x002fe8000f8e02ff */
[----:B---3--:R-:W-:Y:S04]  /*4bd0*/  @P1 IMAD.WIDE R8, R0, 0x4, R8 ;  /* 0x0000000400081825 */ /* 0x008fe800078e0208 */
[----:B------:R-:W-:Y:S01]  /*4be0*/  HFMA2 R0, -RZ, RZ, 0, 5.9604644775390625e-08 ;  /* 0x00000001ff007431 */ /* 0x000fe200000001ff */
[----:B--2--5:R2:W5:Y:S04]  /*4bf0*/  @P1 LDG.E R39, desc[UR4][R8.64] ;  /* 0x0000000408271981 */ /* 0x024568000c1e1900 */
[----:B------:R-:W-:Y:S01]  /*4c00*/  @!P1 PRMT R80, R0, 0x7610, R80 ;  /* 0x0000761000509816 */ /* 0x000fe20000000050 */
[----:B--2---:R-:W3:Y:S06]  /*4c10*/  @!P1 LDC R39, c[0x0][0x880] ;  /* 0x00022000ff279b82 */ /* 0x004eec0000000800 */
.L_x_90:
[----:B---3-5:R-:W-:Y:S01]  /*4c20*/  @!P0 FSETP.EQ.AND P1, PT, R39, RZ, PT ;  /* 0x000000ff2700820b */ /* 0x028fe20003f22000 */
[----:B------:R-:W-:Y:S01]  /*4c30*/  @!UPT UIADD3 URZ, UPT, UPT, URZ, URZ, URZ ;  /* 0x000000fffffff290 */ /* 0x000fe2000fffe0ff */
[----:B------:R-:W-:Y:S11]  /*4c40*/  @!P0 BRA `(.L_x_91) ;  /* 0x0000000000188947 */ /* 0x000ff60003800000 */
[----:B------:R-:W-:Y:S02]  /*4c50*/  LOP3.LUT P0, RZ, R80, 0xff, RZ, 0xc0, !PT ;  /* 0x000000ff50ff7812 */ /* 0x000fe4000780c0ff */
[----:B------:R-:W-:Y:S04]  /*4c60*/  ISETP.NE.U32.AND P1, PT, R2, RZ, PT ;  /* 0x000000ff0200720c */ /* 0x000fe80003f25070 */
[----:B------:R-:W-:Y:S04]  /*4c70*/  ISETP.NE.AND.EX P1, PT, R3, RZ, PT, P1 ;  /* 0x000000ff0300720c */ /* 0x000fe80003f25310 */
[----:B------:R-:W-:Y:S03]  /*4c80*/  PLOP3.LUT P1, PT, P1, PT, PT, 0x8, 0x80 ;  /* 0x000000000080781c */ /* 0x000fe60000f2e170 */
[----:B------:R-:W-:Y:S11]  /*4c90*/  @P0 FSETP.EQ.AND P1, PT, R39, RZ, PT ;  /* 0x000000ff2700020b */ /* 0x000ff60003f22000 */
[----:B------:R-:W-:Y:S02]  /*4ca0*/  @!UPT UIADD3 URZ, UPT, UPT, URZ, URZ, URZ ;  /* 0x000000fffffff290 */ /* 0x000fe4000fffe0ff */
.L_x_91:
[----:B------:R-:W2:Y:S01]  /*4cb0*/  SYNCS.PHASECHK.TRANS64.TRYWAIT P0, [UR17+0x48], R6 ;  /* 0x00004806ff0075a7 */ /* 0x000ea20008001111 */
[----:B------:R-:W-:Y:S02]  /*4cc0*/  ELECT P2, URZ, PT ;  /* 0x0000000000ff782f */ /* 0x000fe40003840000 */
[----:B------:R-:W-:Y:S01]  /*4cd0*/  IADD3 R14, PT, PT, R14, 0x1, RZ ;  /* 0x000000010e0e7810 */ /* 0x000fe20007ffe0ff */
[----:B--2---:R-:W-:Y:S10]  /*4ce0*/  @!P0 BRA `(.L_x_92) ;  /* 0x0000002800308947 */ /* 0x004ff40003800000 */
.L_x_146:
[----:B------:R-:W-:Y:S01]  /*4cf0*/  PLOP3.LUT P1, PT, P1, P2, PT, 0xf2, 0x2f ;  /* 0x00000000002f781c */ /* 0x000fe20000f25e72 */
[----:B------:R-:W-:Y:S01]  /*4d00*/  UMOV UR18, 0x0 ;  /* 0x0000000000127882 */ /* 0x000fe20000000000 */
[----:B------:R-:W-:Y:S01]  /*4d10*/  UMOV UR19, 0x10000000 ;  /* 0x1000000000137882 */ /* 0x000fe20000000000 */
[----:B------:R-:W-:Y:S01]  /*4d20*/  UMOV UR12, UR36 ;  /* 0x00000024000c7c82 */ /* 0x000fe20008000000 */
[----:B------:R-:W-:Y:S01]  /*4d30*/  LOP3.LUT R15, R15, 0x1, RZ, 0x3c, !PT ;  /* 0x000000010f0f7812 */ /* 0x000fe200078e3cff */
[----:B------:R-:W-:Y:S01]  /*4d40*/  UPLOP3.LUT UP3, UPT, UPT, UPT, UPT, 0x80, 0x8 ;  /* 0x000000000008789c */ /* 0x000fe20003f6f070 */
[----:B------:R-:W-:Y:S07]  /*4d50*/  UMOV UR36, UR24 ;  /* 0x0000001800247c82 */ /* 0x000fee0008000000 */
[----:B-1----:R-:W-:Y:S01]  /*4d60*/  @!P1 IADD3 R6, P0, PT, R16, 0x580, RZ ;  /* 0x0000058010069810 */ /* 0x002fe20007f1e0ff */
[----:B------:R-:W-:Y:S03]  /*4d70*/  VOTEU.ALL UP0, P1 ;  /* 0x0000000000ff7886 */ /* 0x000fe60000800000 */
[----:B------:R-:W-:Y:S01]  /*4d80*/  @!P1 R2UR UR5, R6 ;  /* 0x00000000060592ca */ /* 0x000fe200000e0000 */
[----:B------:R-:W-:Y:S01]  /*4d90*/  @!P1 IMAD.X R0, RZ, RZ, R17, P0 ;  /* 0x000000ffff009224 */ /* 0x000fe200000e0611 */
[----:B------:R-:W-:Y:S01]  /*4da0*/  @!UP0 USHF.L.U32 UR10, UR45, 0x6, URZ ;  /* 0x000000062d0a8899 */ /* 0x000fe200080006ff */
[----:B------:R-:W-:Y:S01]  /*4db0*/  ISETP.NE.AND P0, PT, R14, 0x2, PT ;  /* 0x000000020e00780c */ /* 0x000fe20003f05270 */
[----:B------:R-:W-:Y:S02]  /*4dc0*/  @!UP0 USHF.L.U32 UR11, UR46, 0x6, URZ ;  /* 0x000000062e0b8899 */ /* 0x000fe400080006ff */
[----:B------:R-:W-:Y:S01]  /*4dd0*/  @!P1 R2UR UR4, R0 ;  /* 0x00000000000492ca */ /* 0x000fe200000e0000 */
[----:B------:R-:W-:Y:S01]  /*4de0*/  @!UP0 UIADD3 UR8, UPT, UPT, UR17, 0x200, URZ ;  /* 0x0000020011088890 */ /* 0x000fe2000fffe0ff */
[----:B------:R-:W-:Y:S01]  /*4df0*/  SEL R0, RZ, 0x1, P0 ;  /* 0x00000001ff007807 */ /* 0x000fe20000000000 */
[----:B------:R-:W-:Y:S01]  /*4e00*/  @!UP0 UIADD3 UR9, UPT, UPT, UR17, 0x40, URZ ;  /* 0x0000004011098890 */ /* 0x000fe2000fffe0ff */
[----:B------:R-:W-:Y:S01]  /*4e10*/  SEL R14, R14, RZ, P0 ;  /* 0x000000ff0e0e7207 */ /* 0x000fe20000000000 */
[----:B------:R-:W-:Y:S01]  /*4e20*/  VOTEU.ALL UP0, P1 ;  /* 0x0000000000ff7886 */ /* 0x000fe20000800000 */
[----:B------:R-:W-:Y:S01]  /*4e30*/  LOP3.LUT R13, R13, R0, RZ, 0x3c, !PT ;  /* 0x000000000d0d7212 */ /* 0x000fe200078e3cff */
[----:B------:R-:W-:Y:S01]  /*4e40*/  IMAD.U32 R6, RZ, RZ, UR5 ;  /* 0x00000005ff067e24 */ /* 0x000fe2000f8e00ff */
[----:B------:R-:W-:Y:S02]  /*4e50*/  UIADD3 UR45, UPT, UPT, UR7, UR55, URZ ;  /* 0x00000037072d7290 */ /* 0x000fe4000fffe0ff */
[----:B------:R-:W-:Y:S03]  /*4e60*/  UIADD3 UR46, UPT, UPT, UR13, UR58, URZ ;  /* 0x0000003a0d2e7290 */ /* 0x000fe6000fffe0ff */
[----:B------:R-:W-:Y:S01]  /*4e70*/  IMAD.U32 R7, RZ, RZ, UR4 ;  /* 0x00000004ff077e24 */ /* 0x000fe2000f8e00ff */
[----:B------:R-:W-:Y:S04]  /*4e80*/  @!P1 R2UR UR4, R6 ;  /* 0x00000000060492ca */ /* 0x000fe800000e0000 */
[----:B------:R-:W-:Y:S11]  /*4e90*/  @!P1 R2UR UR5, R7 ;  /* 0x00000000070592ca */ /* 0x000ff600000e0000 */
[----:B------:R-:W-:Y:S02]  /*4ea0*/  @!UPT UIADD3 URZ, UPT, UPT, URZ, URZ, URZ ;  /* 0x000000fffffff290 */ /* 0x000fe4000fffe0ff */
[----:B------:R2:W-:Y:S01]  /*4eb0*/  @!UP0 UTMALDG.3D [UR8], [UR4], desc[UR18] ;  /* 0x00001208040085b4 */ /* 0x0005e20008011000 */
[----:B------:R2:W-:Y:S01]  /*4ec0*/  @!P1 SYNCS.ARRIVE.TRANS64.RED.A0TR RZ, [UR17+0x40], R12 ;  /* 0x0000400cffff99a7 */ /* 0x0005e20008300411 */
[----:B------:R-:W-:Y:S01]  /*4ed0*/  SYNCS.ARRIVE.TRANS64.RED.A1T0 RZ, [UR27], RZ ;  /* 0x000000ffffff79a7 */ /* 0x000fe2000810041b */
[----:B------:R-:W-:Y:S05]  /*4ee0*/  BRA.U UP1, `(.L_x_93) ;  /* 0xfffffff5018c7547 */ /* 0x000fea000b83ffff */
[----:B------:R-:W-:Y:S07]  /*4ef0*/  MOV R0, UR17 ;  /* 0x0000001100007c02 */ /* 0x000fee0008000f00 */
.L_x_94:
[----:B-1----:R-:W-:-:S04]  /*4f00*/  SHF.L.U32 R2, R15, 0x1f, RZ ;  /* 0x0000001f0f027819 */ /* 0x002fc800000006ff */
[----:B------:R1:W3:Y:S03]  /*4f10*/  SYNCS.PHASECHK.TRANS64.TRYWAIT P0, [R0+URZ+0x48], R2 ;  /* 0x00004802000075a7 */ /* 0x0002e600080011ff */
[----:B---3--:R-:W-:Y:S05]  /*4f20*/  @!P0 NANOSLEEP.SYNCS 0x989680 ;  /* 0x009896800000895d */ /* 0x008fea0003900000 */
[----:B------:R-:W3:Y:S02]  /*4f30*/  @!P0 SYNCS.PHASECHK.TRANS64 P0, [R0+URZ+0x48], R2 ;  /* 0x00004802000085a7 */ /* 0x000ee400080010ff */
[----:B--23--:R-:W-:Y:S05]  /*4f40*/  @P0 EXIT ;  /* 0x000000000000094d */ /* 0x00cfea0003800000 */
[----:B------:R-:W-:Y:S05]  /*4f50*/  BRA `(.L_x_94) ;  /* 0xfffffffc00e87947 */ /* 0x000fea000383ffff */
.L_x_85:
[----:B------:R-:W-:-:S06]  /*4f60*/  UISETP.GE.AND UP0, UPT, UR13, 0x4, UPT ;  /* 0x000000040d00788c */ /* 0x000fcc000bf06270 */
[----:B------:R-:W-:-:S13]  /*4f70*/  PLOP3.LUT P0, PT, PT, PT, UP0, 0x80, 0x8 ;  /* 0x000000000008781c */ /* 0x000fda0003f0f008 */
[----:B------:R-:W-:Y:S05]  /*4f80*/  @!P0 EXIT ;  /* 0x000000000000894d */ /* 0x000fea0003800000 */
[----:B------:R-:W1:Y:S08]  /*4f90*/  S2UR UR4, SR_CgaCtaId ;  /* 0x00000000000479c3 */ /* 0x000e700000008800 */
[----:B------:R-:W-:Y:S01]  /*4fa0*/  BAR.SYNC.DEFER_BLOCKING 0x6, 0xa0 ;  /* 0x0182800000007b1d */ /* 0x000fe20000010000 */
[----:B------:R-:W-:Y:S01]  /*4fb0*/  IMAD.SHL.U32 R6, R69, 0x40, RZ ;  /* 0x0000004045067824 */ /* 0x000fe200078e00ff */
[----:B------:R-:W-:Y:S01]  /*4fc0*/  SHF.R.U32.HI R7, RZ, 0x1, R69 ;  /* 0x00000001ff077819 */ /* 0x000fe20000011645 */
[----:B------:R-:W-:Y:S01]  /*4fd0*/  IMAD.SHL.U32 R3, R81, 0x800, RZ ;  /* 0x0000080051037824 */ /* 0x000fe200078e00ff */
[----:B------:R-:W-:Y:S01]  /*4fe0*/  CS2R R84, SRZ ;  /* 0x0000000000547805 */ /* 0x000fe2000001ff00 */
[C---:B------:R-:W-:Y:S01]  /*4ff0*/  IMAD.U32 R37, R69.reuse, 0x10000, RZ ;  /* 0x0001000045257824 */ /* 0x040fe200078e00ff */
[----:B------:R-:W-:Y:S01]  /*5000*/  UMOV UR44, 0x400 ;  /* 0x00000400002c7882 */ /* 0x000fe20000000000 */
[C---:B------:R-:W-:Y:S01]  /*5010*/  LOP3.LUT R2, R6.reuse, 0x180, RZ, 0xc0, !PT ;  /* 0x0000018006027812 */ /* 0x040fe200078ec0ff */
[----:B------:R-:W2:Y:S01]  /*5020*/  LDC.64 R74, c[0x0][0x888] ;  /* 0x00022200ff4a7b82 */ /* 0x000ea20000000a00 */
[----:B------:R-:W-:Y:S01]  /*5030*/  LOP3.LUT R6, R6, 0x640, RZ, 0xc0, !PT ;  /* 0x0000064006067812 */ /* 0x000fe200078ec0ff */
[----:B------:R-:W-:Y:S01]  /*5040*/  IMAD.MOV.U32 R36, RZ, RZ, RZ ;  /* 0x000000ffff247224 */ /* 0x000fe200078e00ff */
[----:B------:R-:W-:Y:S01]  /*5050*/  LOP3.LUT R7, R2, 0x20, R7, 0xf8, !PT ;  /* 0x0000002002077812 */ /* 0x000fe200078ef807 */
[----:B------:R-:W-:Y:S01]  /*5060*/  IMAD.SHL.U32 R2, R69, 0x8, RZ ;  /* 0x0000000845027824 */ /* 0x000fe200078e00ff */
[----:B------:R-:W-:Y:S01]  /*5070*/  LOP3.LUT R3, R6, 0x800, R3, 0xf8, !PT ;  /* 0x0000080006037812 */ /* 0x000fe200078ef803 */
[----:B------:R-:W-:Y:S01]  /*5080*/  IMAD.MOV.U32 R86, RZ, RZ, RZ ;  /* 0x000000ffff567224 */ /* 0x000fe200078e00ff */
[----:B------:R-:W3:Y:S01]  /*5090*/  LDCU UR53, c[0x0][0x370] ;  /* 0x00006e00ff3577ac */ /* 0x000ee20008000800 */
[----:B------:R-:W4:Y:S01]  /*50a0*/  LDC.64 R76, c[0x0][0x890] ;  /* 0x00022400ff4c7b82 */ /* 0x000f220000000a00 */
[----:B------:R-:W-:Y:S01]  /*50b0*/  LOP3.LUT R2, R7, 0x30, R2, 0x78, !PT ;  /* 0x0000003007027812 */ /* 0x000fe200078e7802 */
[----:B------:R-:W-:Y:S01]  /*50c0*/  IMAD.MOV.U32 R83, RZ, RZ, RZ ;  /* 0x000000ffff537224 */ /* 0x000fe200078e00ff */
[----:B------:R-:W2:Y:S02]  /*50d0*/  LDCU.64 UR62, c[0x0][0x348] ;  /* 0x00006900ff3e77ac */ /* 0x000ea40008000a00 */
[----:B------:R-:W-:Y:S01]  /*50e0*/  LOP3.LUT R79, R3, R2, RZ, 0xfc, !PT ;  /* 0x00000002034f7212 */ /* 0x000fe200078efcff */
[----:B------:R-:W-:Y:S01]  /*50f0*/  IMAD.SHL.U32 R3, R81, 0x200000, RZ ;  /* 0x0020000051037824 */ /* 0x000fe200078e00ff */
[----:B-1----:R-:W-:Y:S01]  /*5100*/  ULEA UR44, UR4, UR44, 0x18 ;  /* 0x0000002c042c7291 */ /* 0x002fe2000f8ec0ff */
[----:B------:R-:W1:Y:S01]  /*5110*/  LDC.64 R72, c[0x0][0x8b0] ;  /* 0x00022c00ff487b82 */ /* 0x000e620000000a00 */
[----:B------:R-:W-:Y:S01]  /*5120*/  IMAD.SHL.U32 R2, R69, 0x10, RZ ;  /* 0x0000001045027824 */ /* 0x000fe200078e00ff */
[----:B------:R-:W1:Y:S01]  /*5130*/  LDCU UR41, c[0x0][0xb0c] ;  /* 0x00016180ff2977ac */ /* 0x000e620008000800 */
[----:B------:R-:W-:-:S02]  /*5140*/  LOP3.LUT R3, R3, 0x200000, RZ, 0xc0, !PT ;  /* 0x0020000003037812 */ /* 0x000fc400078ec0ff */
[----:B------:R-:W-:Y:S01]  /*5150*/  VIADD R78, R79, UR44 ;  /* 0x0000002c4f4e7c36 */ /* 0x000fe20008000000 */
[----:B------:R-:W-:Y:S01]  /*5160*/  UIADD3 UR4, UPT, UPT, UR44, 0x1200, URZ ;  /* 0x000012002c047890 */ /* 0x000fe2000fffe0ff */
[----:B------:R-:W-:Y:S01]  /*5170*/  LOP3.LUT R37, R3, 0x400000, R37, 0xf8, !PT ;  /* 0x0040000003257812 */ /* 0x000fe200078ef825 */
[----:B------:R-:W3:Y:S01]  /*5180*/  LDS R0, [UR44+0x110] ;  /* 0x0001102cff007984 */ /* 0x000ee20008000800 */
[----:B------:R-:W1:Y:S01]  /*5190*/  LDC.64 R70, c[0x0][0x8a8] ;  /* 0x00022a00ff467b82 */ /* 0x000e620000000a00 */
[----:B------:R-:W-:Y:S01]  /*51a0*/  LOP3.LUT R2, R2, 0x20, RZ, 0xc0, !PT ;  /* 0x0000002002027812 */ /* 0x000fe200078ec0ff */
[----:B------:R-:W1:Y:S01]  /*51b0*/  LDCU UR61, c[0x0][0xb20] ;  /* 0x00016400ff3d77ac */ /* 0x000e620008000800 */
[----:B------:R-:W-:Y:S02]  /*51c0*/  IMAD.U32 R87, RZ, RZ, UR4 ;  /* 0x00000004ff577e24 */ /* 0x000fe4000f8e00ff */
[----:B------:R-:W-:Y:S01]  /*51d0*/  IADD3 R78, PT, PT, -R2, 0x200, R78 ;  /* 0x00000200024e7810 */ /* 0x000fe20007ffe14e */
[----:B------:R-:W1:Y:S01]  /*51e0*/  LDCU UR39, c[0x0][0xb30] ;  /* 0x00016600ff2777ac */ /* 0x000e620008000800 */
[----:B------:R-:W1:Y:S01]  /*51f0*/  LDCU.64 UR56, c[0x0][0x888] ;  /* 0x00011100ff3877ac */ /* 0x000e620008000a00 */
[----:B------:R-:W1:Y:S01]  /*5200*/  LDCU.64 UR42, c[0x0][0xb28] ;  /* 0x00016500ff2a77ac */ /* 0x000e620008000a00 */
[----:B------:R-:W1:Y:S01]  /*5210*/  LDCU.128 UR48, c[0x0][0xb10] ;  /* 0x00016200ff3077ac */ /* 0x000e620008000c00 */
[----:B------:R-:W1:Y:S01]  /*5220*/  LDCU UR52, c[0x0][0x374] ;  /* 0x00006e80ff3477ac */ /* 0x000e620008000800 */
[----:B------:R-:W-:Y:S01]  /*5230*/  UIADD3 UR59, UPT, UPT, UR44, 0x200, URZ ;  /* 0x000002002c3b7890 */ /* 0x000fe2000fffe0ff */
[----:B--234-:R-:W-:-:S11]  /*5240*/  IMAD.IADD R37, R0, 0x1, R37 ;  /* 0x0000000100257824 */ /* 0x01cfd600078e0225 */
.L_x_112:
[----:B------:R-:W-:Y:S02]  /*5250*/  LEA R3, R83, UR44, 0x3 ;  /* 0x0000002c53037c11 */ /* 0x000fe4000f8e18ff */
[----:B------:R-:W-:Y:S02]  /*5260*/  SHF.L.U32 R0, R85, 0x1f, RZ ;  /* 0x0000001f55007819 */ /* 0x000fe400000006ff */
[----:B-1----:R-:W-:Y:S02]  /*5270*/  LEA R4, R83, UR44, 0x4 ;  /* 0x0000002c53047c11 */ /* 0x002fe4000f8e20ff */
[----:B------:R-:W2:Y:S02]  /*5280*/  SYNCS.PHASECHK.TRANS64.TRYWAIT P0, [R3+URZ+0x60], R0 ;  /* 0x00006000030075a7 */ /* 0x000ea400080011ff */
[----:B--2---:R-:W-:Y:S05]  /*5290*/  @!P0 BRA `(.L_x_95) ;  /* 0x0000002000dc8947 */ /* 0x004fea0003800000 */
.L_x_147:
[----:B------:R-:W3:Y:S01]  /*52a0*/  LDS.128 R4, [R4+0xf0] ;  /* 0x0000f00004047984 */ /* 0x000ee20000000c00 */
[----:B------:R-:W-:Y:S01]  /*52b0*/  UISETP.GE.AND UP0, UPT, UR40, 0x1, UPT ;  /* 0x000000012800788c */ /* 0x000fe2000bf06270 */
[----:B------:R-:W-:Y:S01]  /*52c0*/  @!PT LDS RZ, [RZ] ;  /* 0x00000000fffff984 */ /* 0x000fe20000000800 */
[----:B------:R-:W-:Y:S01]  /*52d0*/  @!PT LDS RZ, [RZ] ;  /* 0x00000000fffff984 */ /* 0x000fe20000000800 */
[----:B------:R-:W-:Y:S01]  /*52e0*/  @!PT LDS RZ, [RZ] ;  /* 0x00000000fffff984 */ /* 0x000fe20000000800 */
[----:B------:R-:W-:Y:S01]  /*52f0*/  @!PT LDS RZ, [RZ] ;  /* 0x00000000fffff984 */ /* 0x000fe20000000800 */
[----:B------:R4:W-:Y:S06]  /*5300*/  MEMBAR.ALL.CTA ;  /* 0x0000000000007992 */ /* 0x0009ec0000008000 */
[----:B----4-:R-:W4:Y:S01]  /*5310*/  FENCE.VIEW.ASYNC.S ;  /* 0x00000000000073c6 */ /* 0x010f220000000000 */
[----:B---3--:R-:W-:Y:S11]  /*5320*/  LOP3.LUT P0, RZ, R6, 0x1, RZ, 0xc0, !PT ;  /* 0x0000000106ff7812 */ /* 0x008ff6000780c0ff */
[----:B------:R-:W-:Y:S02]  /*5330*/  @!UPT UIADD3 URZ, UPT, UPT, URZ, URZ, URZ ;  /* 0x000000fffffff290 */ /* 0x000fe4000fffe0ff */
[----:B----4-:R-:W-:Y:S01]  /*5340*/  VOTEU.ANY UP1, P0 ;  /* 0x0000000000ff7886 */ /* 0x010fe20000020100 */
[----:B------:R-:W-:Y:S01]  /*5350*/  PLOP3.LUT P0, PT, PT, PT, UP1, 0x80, 0x8 ;  /* 0x000000000008781c */ /* 0x000fe20003f0f018 */
[----:B------:R-:W-:Y:S11]  /*5360*/  UP2UR UR47, UPR, URZ, 0x2 ;  /* 0x00000002ff2f7883 */ /* 0x000ff60008000000 */
[----:B------:R-:W-:Y:S01]  /*5370*/  @!UPT UIADD3 URZ, UPT, UPT, URZ, URZ, URZ ;  /* 0x000000fffffff290 */ /* 0x000fe2000fffe0ff */
        /* <DEDUP_REMOVED lines=13> */
[----:B-1----:R-:W-:Y:S02]  /*5450*/  UIMAD.WIDE.U32 UR4, UR52, UR51, URZ ;  /* 0x00000033340472a5 */ /* 0x002fe4000f8e00ff */
[----:B------:R-:W-:Y:S02]  /*5460*/  UIMAD.WIDE.U32 UR6, UR53, UR48, URZ ;  /* 0x00000030350672a5 */ /* 0x000fe4000f8e00ff */
[----:B------:R-:W-:Y:S02]  /*5470*/  UISETP.NE.AND UP0, UPT, UR50, 0x1, UPT ;  /* 0x000000013200788c */ /* 0x000fe4000bf05270 */
[----:B------:R-:W-:Y:S02]  /*5480*/  UIMAD.WIDE.U32 UR8, UR37, UR51, URZ ;  /* 0x00000033250872a5 */ /* 0x000fe4000f8e00ff */
[----:B------:R-:W-:Y:S02]  /*5490*/  UIMAD.WIDE.U32 UR10, UR38, UR48, URZ ;  /* 0x00000030260a72a5 */ /* 0x000fe4000f8e00ff */
[----:B------:R-:W-:Y:S02]  /*54a0*/  UISETP.NE.AND UP1, UPT, UR41, 0x1, UPT ;  /* 0x000000012900788c */ /* 0x000fe4000bf25270 */
[----:B------:R-:W-:Y:S01]  /*54b0*/  UISETP.NE.AND UP2, UPT, UR40, 0x1, UPT ;  /* 0x000000012800788c */ /* 0x000fe2000bf45270 */
[----:B------:R-:W-:Y:S02]  /*54c0*/  UMOV UR4, UR5 ;  /* 0x0000000500047c82 */ /* 0x000fe40008000000 */
[----:B------:R-:W-:Y:S03]  /*54d0*/  USHF.R.U32.HI UR5, URZ, UR61, UR4 ;  /* 0x0000003dff057299 */ /* 0x000fe60008011604 */
[----:B------:R-:W-:Y:S02]  /*54e0*/  UMOV UR4, UR7 ;  /* 0x0000000700047c82 */ /* 0x000fe40008000000 */
[----:B------:R-:W-:Y:S02]  /*54f0*/  USHF.R.U32.HI UR7, URZ, UR49, UR4 ;  /* 0x00000031ff077299 */ /* 0x000fe40008011604 */
[----:B------:R-:W-:Y:S02]  /*5500*/  USEL UR4, UR52, UR5, !UP0 ;  /* 0x0000000534047287 */ /* 0x000fe4000c000000 */
[----:B------:R-:W-:Y:S01]  /*5510*/  USEL UR7, UR53, UR7, !UP1 ;  /* 0x0000000735077287 */ /* 0x000fe2000c800000 */
[----:B------:R-:W-:Y:S01]  /*5520*/  UMOV UR5, UR9 ;  /* 0x0000000900057c82 */ /* 0x000fe20008000000 */
[----:B------:R-:W-:Y:S02]  /*5530*/  UIMAD.WIDE.U32 UR8, UR4, UR42, URZ ;  /* 0x0000002a040872a5 */ /* 0x000fe4000f8e00ff */
[----:B------:R-:W-:Y:S03]  /*5540*/  USHF.R.U32.HI UR6, URZ, UR61, UR5 ;  /* 0x0000003dff067299 */ /* 0x000fe60008011605 */
[----:B------:R-:W-:Y:S01]  /*5550*/  UMOV UR5, UR11 ;  /* 0x0000000b00057c82 */ /* 0x000fe20008000000 */
[----:B------:R-:W-:Y:S02]  /*5560*/  UIMAD.WIDE.U32 UR10, UR7, UR42, URZ ;  /* 0x0000002a070a72a5 */ /* 0x000fe4000f8e00ff */
[----:B------:R-:W-:Y:S02]  /*5570*/  USHF.R.U32.HI UR12, URZ, UR49, UR5 ;  /* 0x00000031ff0c7299 */ /* 0x000fe40008011605 */
[----:B------:R-:W-:Y:S01]  /*5580*/  USEL UR6, UR37, UR6, !UP0 ;  /* 0x0000000625067287 */ /* 0x000fe2000c000000 */
[----:B------:R-:W-:Y:S02]  /*5590*/  UMOV UR5, UR9 ;  /* 0x0000000900057c82 */ /* 0x000fe40008000000 */
[----:B------:R-:W-:Y:S01]  /*55a0*/  UMOV UR10, UR11 ;  /* 0x0000000b000a7c82 */ /* 0x000fe20008000000 */
[----:B------:R-:W-:Y:S02]  /*55b0*/  @UP2 USHF.R.U32.HI UR4, URZ, UR43, UR5 ;  /* 0x0000002bff042299 */ /* 0x000fe40008011605 */
[----:B------:R-:W-:Y:S02]  /*55c0*/  @UP2 USHF.R.U32.HI UR7, URZ, UR43, UR10 ;  /* 0x0000002bff072299 */ /* 0x000fe4000801160a */
[----:B------:R-:W-:Y:S02]  /*55d0*/  UIMAD UR4, UR40, UR4, URZ ;  /* 0x00000004280472a4 */ /* 0x000fe4000f8e02ff */
[----:B------:R-:W-:Y:S02]  /*55e0*/  UIMAD.WIDE.U32 UR10, UR6, UR42, URZ ;  /* 0x0000002a060a72a5 */ /* 0x000fe4000f8e00ff */
[----:B------:R-:W-:Y:S02]  /*55f0*/  USEL UR5, UR38, UR12, !UP1 ;  /* 0x0000000c26057287 */ /* 0x000fe4000c800000 */
[----:B------:R-:W-:Y:S02]  /*5600*/  UIMAD UR8, UR40, UR7, URZ ;  /* 0x00000007280872a4 */ /* 0x000fe4000f8e02ff */
[----:B------:R-:W-:Y:S03]  /*5610*/  UISETP.GE.AND UP0, UPT, UR6, UR4, UPT ;  /* 0x000000040600728c */ /* 0x000fe6000bf06270 */
[----:B------:R-:W-:Y:S01]  /*5620*/  UMOV UR4, UR11 ;  /* 0x0000000b00047c82 */ /* 0x000fe20008000000 */
[----:B------:R-:W-:Y:S02]  /*5630*/  UISETP.GE.OR UP0, UPT, UR5, UR8, UP0 ;  /* 0x000000080500728c */ /* 0x000fe40008706670 */
[----:B------:R-:W-:Y:S02]  /*5640*/  USHF.R.U32.HI UR4, URZ, UR43, UR4 ;  /* 0x0000002bff047299 */ /* 0x000fe40008011604 */
[----:B------:R-:W-:Y:S02]  /*5650*/  UIMAD.WIDE.U32 UR8, UR5, UR42, URZ ;  /* 0x0000002a050872a5 */ /* 0x000fe4000f8e00ff */
[----:B------:R-:W-:Y:S02]  /*5660*/  USEL UR11, UR6, UR4, !UP2 ;  /* 0x00000004060b7287 */ /* 0x000fe4000d000000 */
[----:B------:R-:W-:Y:S02]  /*5670*/  UIADD3 UR8, UPT, UPT, -UR5, URZ, URZ ;  /* 0x000000ff05087290 */ /* 0x000fe4000fffe1ff */
[----:B------:R-:W-:Y:S01]  /*5680*/  UIADD3 UR10, UPT, UPT, -UR11, URZ, URZ ;  /* 0x000000ff0b0a7290 */ /* 0x000fe2000fffe1ff */
[----:B------:R-:W-:Y:S01]  /*5690*/  @!UP0 UMOV UR4, UR9 ;  /* 0x0000000900048c82 */ /* 0x000fe20008000000 */
[----:B------:R-:W-:Y:S02]  /*56a0*/  UIADD3 UR9, UPT, UPT, -UR6, URZ, URZ ;  /* 0x000000ff06097290 */ /* 0x000fe4000fffe1ff */
[----:B------:R-:W-:Y:S02]  /*56b0*/  @!UP0 USHF.R.U32.HI UR4, URZ, UR43, UR4 ;  /* 0x0000002bff048299 */ /* 0x000fe40008011604 */
[----:B------:R-:W-:Y:S02]  /*56c0*/  UIMAD UR10, UR40, UR10, UR6 ;  /* 0x0000000a280a72a4 */ /* 0x000fe4000f8e0206 */
[----:B------:R-:W-:Y:S04]  /*56d0*/  @!UP0 USEL UR4, UR5, UR4, !UP2 ;  /* 0x0000000405048287 */ /* 0x000fe8000d000000 */
[----:B------:R-:W-:Y:S02]  /*56e0*/  @!UP0 UIMAD UR10, UR7, UR10, UR4 ;  /* 0x0000000a070a82a4 */ /* 0x000fe4000f8e0204 */
[----:B------:R-:W-:Y:S02]  /*56f0*/  @!UP0 UIADD3 UR11, UPT, UPT, UR11, -UR4, URZ ;  /* 0x800000040b0b8290 */ /* 0x000fe4000fffe0ff */
[----:B------:R-:W-:Y:S02]  /*5700*/  UIMAD UR7, UR41, UR8, UR38 ;  /* 0x00000008290772a4 */ /* 0x000fe4000f8e0226 */
[----:B------:R-:W-:Y:S02]  /*5710*/  @!UP0 UIMAD UR6, UR11, UR40, UR5 ;  /* 0x000000280b0682a4 */ /* 0x000fe4000f8e0205 */
[----:B------:R-:W-:Y:S01]  /*5720*/  UIMAD UR4, UR50, UR9, UR37 ;  /* 0x00000009320472a4 */ /* 0x000fe2000f8e0225 */
[----:B------:R-:W-:Y:S02]  /*5730*/  @!UP0 UMOV UR5, UR10 ;  /* 0x0000000a00058c82 */ /* 0x000fe40008000000 */
[----:B------:R-:W-:Y:S02]  /*5740*/  UIMAD UR38, UR5, UR41, UR7 ;  /* 0x00000029052672a4 */ /* 0x000fe4000f8e0207 */
[----:B------:R-:W-:Y:S11]  /*5750*/  UIMAD UR37, UR6, UR50, UR4 ;  /* 0x00000032062572a4 */ /* 0x000ff6000f8e0204 */
[----:B------:R-:W-:Y:S01]  /*5760*/  @!UPT UIADD3 URZ, UPT, UPT, URZ, URZ, URZ ;  /* 0x000000fffffff290 */ /* 0x000fe2000fffe0ff */
.L_x_96:
[----:B-1----:R-:W-:Y:S01]  /*5770*/  UISETP.NE.AND UP0, UPT, UR39, 0x1, UPT ;  /* 0x000000012700788c */ /* 0x002fe2000bf05270 */
[----:B------:R-:W-:Y:S10]  /*5780*/  IADD3 R83, PT, PT, R83, 0x1, RZ ;  /* 0x0000000153537810 */ /* 0x000ff40007ffe0ff */
[----:B------:R-:W1:Y:S01]  /*5790*/  @!UP0 LDCU.128 UR12, c[0x0][0xb10] ;  /* 0x00016200ff0c87ac */ /* 0x000e620008000c00 */
[----:B------:R-:W3:Y:S01]  /*57a0*/  @!UP0 LDCU UR5, c[0x0][0xb0c] ;  /* 0x00016180ff0587ac */ /* 0x000ee20008000800 */
[----:B------:R-:W4:Y:S01]  /*57b0*/  @!UP0 LDCU UR10, c[0x0][0xb20] ;  /* 0x00016400ff0a87ac */ /* 0x000f220008000800 */
[----:B-1----:R-:W-:Y:S02]  /*57c0*/  UIMAD.WIDE.U32 UR8, UR38, UR12, URZ ;  /* 0x0000000c260872a5 */ /* 0x002fe4000f8e00ff */
[----:B------:R-:W-:Y:S02]  /*57d0*/  UIMAD.WIDE.U32 UR6, UR37, UR15, URZ ;  /* 0x0000000f250672a5 */ /* 0x000fe4000f8e00ff */
[----:B------:R-:W-:Y:S03]  /*57e0*/  @!UP0 UISETP.NE.AND UP1, UPT, UR14, 0x1, UPT ;  /* 0x000000010e00888c */ /* 0x000fe6000bf25270 */
[----:B------:R-:W-:Y:S01]  /*57f0*/  @!UP0 UMOV UR4, UR9 ;  /* 0x0000000900048c82 */ /* 0x000fe20008000000 */
[----:B---3--:R-:W-:Y:S02]  /*5800*/  @!UP0 UISETP.NE.AND UP2, UPT, UR5, 0x1, UPT ;  /* 0x000000010500888c */ /* 0x008fe4000bf45270 */
[----:B------:R-:W-:Y:S01]  /*5810*/  @!UP0 USHF.R.U32.HI UR4, URZ, UR13, UR4 ;  /* 0x0000000dff048299 */ /* 0x000fe20008011604 */
[----:B------:R-:W-:Y:S02]  /*5820*/  @!UP0 UMOV UR6, UR7 ;  /* 0x0000000700068c82 */ /* 0x000fe40008000000 */
[----:B----4-:R-:W-:Y:S02]  /*5830*/  @!UP0 USHF.R.U32.HI UR6, URZ, UR10, UR6 ;  /* 0x0000000aff068299 */ /* 0x010fe40008011606 */
[----:B------:R-:W-:Y:S02]  /*5840*/  @!UP0 USEL UR7, UR38, UR4, !UP2 ;  /* 0x0000000426078287 */ /* 0x000fe4000d000000 */
[----:B------:R-:W-:Y:S04]  /*5850*/  @!UP0 USEL UR6, UR37, UR6, !UP1 ;  /* 0x0000000625068287 */ /* 0x000fe8000c800000 */
[----:B------:R-:W-:Y:S02]  /*5860*/  @!UP0 UIADD3 UR4, UPT, UPT, -UR7, UR6, URZ ;  /* 0x0000000607048290 */ /* 0x000fe4000fffe1ff */
[----:B------:R-:W-:Y:S02]  /*5870*/  @!UP0 UIADD3 UR6, UPT, UPT, UR7, -UR6, URZ ;  /* 0x8000000607068290 */ /* 0x000fe4000fffe0ff */
[----:B------:R-:W-:Y:S02]  /*5880*/  @!UP0 UIMAD UR38, UR4, UR5, UR38 ;  /* 0x00000005042682a4 */ /* 0x000fe4000f8e0226 */
[----:B------:R-:W-:Y:S02]  /*5890*/  @!UP0 UIMAD UR37, UR6, UR14, UR37 ;  /* 0x0000000e062582a4 */ /* 0x000fe4000f8e0225 */
[----:B------:R-:W-:Y:S09]  /*58a0*/  ULOP3.LUT UP0, URZ, UR59, 0x1b0, URZ, 0xc0, !UPT ;  /* 0x000001b03bff7892 */ /* 0x000ff2000f80c0ff */
[----:B------:R-:W-:Y:S05]  /*58b0*/  BRA.U !UP0, `(.L_x_97) ;  /* 0x0000000108407547 */ /* 0x000fea000b800000 */
[----:B------:R-:W1:Y:S01]  /*58c0*/  LDCU.64 UR8, c[0x4][0x80] ;  /* 0x01001000ff0877ac */ /* 0x000e620008000a00 */
[----:B------:R-:W-:Y:S01]  /*58d0*/  MOV R3, 0x0 ;  /* 0x0000000000037802 */ /* 0x000fe20000000f00 */
[----:B------:R-:W-:Y:S02]  /*58e0*/  HFMA2 R12, -RZ, RZ, 0, 5.9604644775390625e-08 ;  /* 0x00000001ff0c7431 */ /* 0x000fe400000001ff */
[----:B------:R-:W-:Y:S02]  /*58f0*/  IMAD.MOV.U32 R8, RZ, RZ, 0x70 ;  /* 0x00000070ff087424 */ /* 0x000fe400078e00ff */
[----:B------:R-:W-:Y:S01]  /*5900*/  IMAD.MOV.U32 R13, RZ, RZ, RZ ;  /* 0x000000ffff0d7224 */ /* 0x000fe200078e00ff */
[----:B------:R-:W3:Y:S01]  /*5910*/  LDCU.64 UR6, c[0x4][0x88] ;  /* 0x01001100ff0677ac */ /* 0x000ee20008000a00 */
[----:B------:R-:W4:Y:S01]  /*5920*/  LDC.64 R2, c[0x4][R3] ;  /* 0x0100000003027b82 */ /* 0x000f220000000a00 */
[----:B------:R-:W2:Y:S01]  /*5930*/  LDCU.64 UR4, c[0x4][0x8] ;  /* 0x01000100ff0477ac */ /* 0x000ea20008000a00 */
[----:B-1----:R-:W-:Y:S01]  /*5940*/  MOV R5, UR9 ;  /* 0x0000000900057c02 */ /* 0x002fe20008000f00 */
[----:B------:R-:W-:Y:S01]  /*5950*/  IMAD.U32 R4, RZ, RZ, UR8 ;  /* 0x00000008ff047e24 */ /* 0x000fe2000f8e00ff */
[----:B---3--:R-:W-:Y:S01]  /*5960*/  MOV R7, UR7 ;  /* 0x0000000700077c02 */ /* 0x008fe20008000f00 */
[----:B------:R-:W-:Y:S01]  /*5970*/  IMAD.U32 R6, RZ, RZ, UR6 ;  /* 0x00000006ff067e24 */ /* 0x000fe2000f8e00ff */
[----:B--2---:R-:W-:Y:S01]  /*5980*/  MOV R11, UR5 ;  /* 0x00000005000b7c02 */ /* 0x004fe20008000f00 */
[----:B------:R-:W-:Y:S02]  /*5990*/  IMAD.U32 R10, RZ, RZ, UR4 ;  /* 0x00000004ff0a7e24 */ /* 0x000fe4000f8e00ff */
[----:B------:R-:W-:Y:S07]  /*59a0*/  LEPC R20, `(.L_x_97) ;  /* 0x000000001014794e */ /* 0x000fee0000000000 */
[----:B----45:R-:W-:Y:S05]  /*59b0*/  CALL.ABS.NOINC R2 ;  /* 0x0000000002007343 */ /* 0x030fea0003c00000 */
.L_x_97:
[----:B------:R-:W-:Y:S01]  /*59c0*/  LOP3.LUT P0, RZ, R87, 0x1b0, RZ, 0xc0, !PT ;  /* 0x000001b057ff7812 */ /* 0x000fe2000780c0ff */
[----:B------:R-:W-:Y:S11]  /*59d0*/  BSSY.RECONVERGENT B6, `(.L_x_98) ;  /* 0x0000013000067945 */ /* 0x000ff60003800200 */
[----:B------:R-:W-:Y:S01]  /*59e0*/  @!UPT UIADD3 URZ, UPT, UPT, URZ, URZ, URZ ;  /* 0x000000fffffff290 */ /* 0x000fe2000fffe0ff */
[----:B------:R-:W-:Y:S05]  /*59f0*/  @!P0 BRA `(.L_x_99) ;  /* 0x0000000000408947 */ /* 0x000fea0003800000 */
        /* <DEDUP_REMOVED lines=16> */
.L_x_99:
[----:B------:R-:W-:Y:S05]  /*5b00*/  BSYNC.RECONVERGENT B6 ;  /* 0x0000000000067941 */ /* 0x000fea0003800200 */
.L_x_98:
[----:B------:R-:W-:Y:S01]  /*5b10*/  ISETP.NE.U32.AND P3, PT, R76, RZ, PT ;  /* 0x000000ff4c00720c */ /* 0x000fe20003f65070 */
[----:B------:R-:W-:Y:S01]  /*5b20*/  UISETP.NE.AND UP1, UPT, UR60, URZ, UPT ;  /* 0x000000ff3c00728c */ /* 0x000fe2000bf25270 */
[----:B------:R-:W-:Y:S02]  /*5b30*/  ISETP.NE.U32.AND P4, PT, R72, RZ, PT ;  /* 0x000000ff4800720c */ /* 0x000fe40003f85070 */
[----:B------:R-:W-:Y:S02]  /*5b40*/  ISETP.NE.AND.EX P3, PT, R77, RZ, PT, P3 ;  /* 0x000000ff4d00720c */ /* 0x000fe40003f65330 */
[----:B------:R-:W-:Y:S02]  /*5b50*/  PLOP3.LUT P1, PT, PT, PT, PT, 0x8, 0x80 ;  /* 0x000000000080781c */ /* 0x000fe40003f2e170 */
[----:B------:R-:W-:Y:S02]  /*5b60*/  PLOP3.LUT P0, PT, PT, PT, UP1, 0x80, 0x8 ;  /* 0x000000000008781c */ /* 0x000fe40003f0f018 */
[----:B------:R-:W-:Y:S02]  /*5b70*/  ISETP.NE.AND.EX P4, PT, R73, RZ, PT, P4 ;  /* 0x000000ff4900720c */ /* 0x000fe40003f85340 */
[----:B------:R-:W1:Y:S09]  /*5b80*/  @UP1 LDCU.64 UR4, c[0x0][0x888] ;  /* 0x00011100ff0417ac */ /* 0x000e720008000a00 */
[----:B------:R-:W-:Y:S01]  /*5b90*/  @P0 PLOP3.LUT P1, PT, P3, PT, PT, 0x80, 0x8 ;  /* 0x000000000008081c */ /* 0x000fe20001f2f070 */
[----:B-1----:R-:W-:Y:S04]  /*5ba0*/  @UP1 UISETP.NE.U32.AND UP0, UPT, UR4, URZ, UPT ;  /* 0x000000ff0400128c */ /* 0x002fe8000bf05070 */
[----:B------:R-:W-:Y:S04]  /*5bb0*/  @UP1 UISETP.NE.AND.EX UP0, UPT, UR5, URZ, UPT, UP0 ;  /* 0x000000ff0500128c */ /* 0x000fe8000bf05300 */
[----:B------:R-:W-:Y:S01]  /*5bc0*/  @UP1 USEL UR4, URZ, 0xffffffff, UP0 ;  /* 0xffffffffff041887 */ /* 0x000fe20008000000 */
[----:B------:R-:W-:Y:S11]  /*5bd0*/  @!P3 BRA `(.L_x_100) ;  /* 0x000000000030b947 */ /* 0x000ff60003800000 */
[----:B------:R-:W-:Y:S01]  /*5be0*/  ISETP.NE.U32.AND P2, PT, R74, RZ, PT ;  /* 0x000000ff4a00720c */ /* 0x000fe20003f45070 */
[----:B------:R-:W1:Y:S01]  /*5bf0*/  LDCU.64 UR6, c[0x0][0x358] ;  /* 0x00006b00ff0677ac */ /* 0x000e620008000a00 */
[----:B------:R-:W-:Y:S02]  /*5c00*/  IMAD.MOV.U32 R80, RZ, RZ, 0x1 ;  /* 0x00000001ff507424 */ /* 0x000fe400078e00ff */
[----:B------:R-:W-:Y:S11]  /*5c10*/  ISETP.NE.AND.EX P2, PT, R75, RZ, PT, P2 ;  /* 0x000000ff4b00720c */ /* 0x000ff60003f45320 */
[----:B------:R-:W-:Y:S02]  /*5c20*/  @!UPT UIADD3 URZ, UPT, UPT, URZ, URZ, URZ ;  /* 0x000000fffffff290 */ /* 0x000fe4000fffe0ff */
[----:B------:R-:W3:Y:S01]  /*5c30*/  @P2 LDC.64 R2, c[0x0][0x888] ;  /* 0x00022200ff022b82 */ /* 0x000ee20000000a00 */
[----:B--2---:R-:W-:Y:S04]  /*5c40*/  @P2 IMAD R0, R76, UR36, RZ ;  /* 0x000000244c002c24 */ /* 0x004fe8000f8e02ff */
[----:B---3--:R-:W-:Y:S04]  /*5c50*/  @P2 IMAD.WIDE R2, R0, 0x4, R2 ;  /* 0x0000000400022825 */ /* 0x008fe800078e0202 */
[----:B------:R-:W-:Y:S01]  /*5c60*/  HFMA2 R0, -RZ, RZ, 0, 5.9604644775390625e-08 ;  /* 0x00000001ff007431 */ /* 0x000fe200000001ff */
[----:B-1---5:R1:W5:Y:S04]  /*5c70*/  @P2 LDG.E R39, desc[UR6][R2.64] ;  /* 0x0000000602272981 */ /* 0x022368000c1e1900 */
[----:B------:R-:W-:Y:S01]  /*5c80*/  @!P2 PRMT R80, R0, 0x7610, R80 ;  /* 0x000076100050a816 */ /* 0x000fe20000000050 */
[----:B-1----:R-:W3:Y:S06]  /*5c90*/  @!P2 LDC R39, c[0x0][0x880] ;  /* 0x00022000ff27ab82 */ /* 0x002eec0000000800 */
.L_x_100:
[----:B------:R-:W-:Y:S05]  /*5ca0*/  @!P4 BRA `(.L_x_101) ;  /* 0x000000000024c947 */ /* 0x000fea0003800000 */
[----:B------:R-:W-:Y:S01]  /*5cb0*/  ISETP.NE.U32.AND P2, PT, R70, RZ, PT ;  /* 0x000000ff4600720c */ /* 0x000fe20003f45070 */
[----:B------:R-:W1:Y:S03]  /*5cc0*/  LDCU.64 UR6, c[0x0][0x358] ;  /* 0x00006b00ff0677ac */ /* 0x000e660008000a00 */
[----:B------:R-:W-:Y:S11]  /*5cd0*/  ISETP.NE.AND.EX P2, PT, R71, RZ, PT, P2 ;  /* 0x000000ff4700720c */ /* 0x000ff60003f45320 */
[----:B------:R-:W-:Y:S02]  /*5ce0*/  @!UPT UIADD3 URZ, UPT, UPT, URZ, URZ, URZ ;  /* 0x000000fffffff290 */ /* 0x000fe4000fffe0ff */
[----:B------:R-:W4:Y:S01]  /*5cf0*/  @P2 LDC.64 R2, c[0x0][0x8a8] ;  /* 0x00022a00ff022b82 */ /* 0x000f220000000a00 */
[----:B--2---:R-:W-:Y:S04]  /*5d00*/  @P2 IMAD R0, R72, UR36, RZ ;  /* 0x0000002448002c24 */ /* 0x004fe8000f8e02ff */
[----:B----4-:R-:W-:Y:S05]  /*5d10*/  @P2 IMAD.WIDE R2, R0, 0x4, R2 ;  /* 0x0000000400022825 */ /* 0x010fea00078e0202 */
[----:B-1---5:R1:W5:Y:S02]  /*5d20*/  @P2 LDG.E R38, desc[UR6][R2.64] ;  /* 0x0000000602262981 */ /* 0x022364000c1e1900 */
[----:B-1----:R-:W4:Y:S02]  /*5d30*/  @!P2 LDC R38, c[0x0][0x8a0] ;  /* 0x00022800ff26ab82 */ /* 0x002f240000000800 */
.L_x_101:
[----:B---3-5:R-:W-:Y:S01]  /*5d40*/  @P0 FSETP.NEU.AND P4, PT, R39, RZ, PT ;  /* 0x000000ff2700020b */ /* 0x028fe20003f8d000 */
[----:B--2---:R-:W-:Y:S01]  /*5d50*/  IMAD.U32 R0, RZ, RZ, UR4 ;  /* 0x00000004ff007e24 */ /* 0x004fe2000f8e00ff */
[----:B------:R-:W-:Y:S01]  /*5d60*/  @P0 LOP3.LUT P2, RZ, R80, 0xff, RZ, 0xc0, !PT ;  /* 0x000000ff50ff0812 */ /* 0x000fe2000784c0ff */
[----:B------:R-:W-:Y:S01]  /*5d70*/  BSSY B1, `(.L_x_102) ;  /* 0x0000035000017945 */ /* 0x000fe20003800000 */
[----:B------:R-:W-:Y:S02]  /*5d80*/  @P0 SEL R2, RZ, 0xffffffff, P4 ;  /* 0xffffffffff020807 */ /* 0x000fe40002000000 */
[----:B------:R-:W-:Y:S02]  /*5d90*/  CS2R R18, SRZ ;  /* 0x0000000000127805 */ /* 0x000fe4000001ff00 */
[----:B------:R-:W-:Y:S02]  /*5da0*/  LEA R82, R36, UR44, 0x3 ;  /* 0x0000002c24527c11 */ /* 0x000fe4000f8e18ff */
[----:B------:R-:W-:Y:S02]  /*5db0*/  CS2R R16, SRZ ;  /* 0x0000000000107805 */ /* 0x000fe4000001ff00 */
[----:B------:R-:W-:Y:S02]  /*5dc0*/  @P1 SEL R2, R0, R2, !P2 ;  /* 0x0000000200021207 */ /* 0x000fe40005000000 */
[----:B------:R-:W-:Y:S02]  /*5dd0*/  CS2R R26, SRZ ;  /* 0x00000000001a7805 */ /* 0x000fe4000001ff00 */
[----:B------:R-:W-:Y:S02]  /*5de0*/  SHF.L.U32 R4, R86, 0x1f, RZ ;  /* 0x0000001f56047819 */ /* 0x000fe400000006ff */
[----:B------:R-:W-:Y:S02]  /*5df0*/  CS2R R24, SRZ ;  /* 0x0000000000187805 */ /* 0x000fe4000001ff00 */
[----:B------:R-:W-:Y:S02]  /*5e00*/  @P0 LOP3.LUT R2, R2, 0x1, RZ, 0xc0, !PT ;  /* 0x0000000102020812 */ /* 0x000fe400078ec0ff */
[----:B------:R-:W-:Y:S02]  /*5e10*/  PLOP3.LUT P5, PT, PT, PT, PT, 0x8, 0x80 ;  /* 0x000000000080781c */ /* 0x000fe40003fae170 */
[----:B------:R-:W-:Y:S01]  /*5e20*/  ISETP.NE.U32.OR P1, PT, R2, 0x1, !P0 ;  /* 0x000000010200780c */ /* 0x000fe20004725470 */
[----:B------:R-:W-:Y:S11]  /*5e30*/  IMAD R2, R36, 0x20, R37 ;  /* 0x0000002024027824 */ /* 0x000ff600078e0225 */
[----:B------:R-:W-:Y:S01]  /*5e40*/  @!UPT UIADD3 URZ, UPT, UPT, URZ, URZ, URZ ;  /* 0x000000fffffff290 */ /* 0x000fe2000fffe0ff */
[----:B------:R-:W-:Y:S04]  /*5e50*/  @P1 SHF.L.U32 R0, R84, 0x1f, RZ ;  /* 0x0000001f54001819 */ /* 0x000fe800000006ff */
[----:B------:R-:W1:Y:S01]  /*5e60*/  @P1 SYNCS.PHASECHK.TRANS64.TRYWAIT P0, [UR44+0x40], R0 ;  /* 0x00004000ff0015a7 */ /* 0x000e62000800112c */
[----:B------:R2:W3:Y:S01]  /*5e70*/  SYNCS.PHASECHK.TRANS64.TRYWAIT P4, [R82+URZ+0x80], R4 ;  /* 0x00008004520075a7 */ /* 0x0004e200080811ff */
[----:B-1----:R-:W-:Y:S01]  /*5e80*/  @P1 PLOP3.LUT P5, PT, P0, PT, PT, 0x8, 0x80 ;  /* 0x000000000080181c */ /* 0x002fe200007ae170 */
[----:B------:R-:W-:Y:S01]  /*5e90*/  @!UPT UIADD3 URZ, UPT, UPT, URZ, URZ, URZ ;  /* 0x000000fffffff290 */ /* 0x000fe2000fffe0ff */
[----:B--23--:R-:W-:Y:S11]  /*5ea0*/  @!P1 BRA `(.L_x_103) ;  /* 0x0000000000849947 */ /* 0x00cff60003800000 */
[----:B------:R-:W-:Y:S01]  /*5eb0*/  ISETP.NE.U32.AND P0, PT, RZ, UR56, PT ;  /* 0x00000038ff007c0c */ /* 0x000fe2000bf05070 */
[----:B------:R-:W-:Y:S01]  /*5ec0*/  BSSY B0, `(.L_x_104) ;  /* 0x0000012000007945 */ /* 0x000fe20003800000 */
[----:B------:R-:W-:Y:S02]  /*5ed0*/  FSETP.NEU.AND P2, PT, R39, RZ, PT ;  /* 0x000000ff2700720b */ /* 0x000fe40003f4d000 */
[----:B------:R-:W-:Y:S02]  /*5ee0*/  CS2R R26, SRZ ;  /* 0x00000000001a7805 */ /* 0x000fe4000001ff00 */
[----:B------:R-:W-:Y:S02]  /*5ef0*/  ISETP.NE.AND.EX P0, PT, RZ, UR57, PT, P0 ;  /* 0x00000039ff007c0c */ /* 0x000fe4000bf05300 */
[----:B------:R-:W-:Y:S02]  /*5f00*/  CS2R R24, SRZ ;  /* 0x0000000000187805 */ /* 0x000fe4000001ff00 */
[----:B------:R-:W-:Y:S02]  /*5f10*/  LOP3.LUT P1, RZ, R80, 0xff, RZ, 0xc0, !PT ;  /* 0x000000ff50ff7812 */ /* 0x000fe4000782c0ff */
[----:B------:R-:W-:Y:S02]  /*5f20*/  CS2R R18, SRZ ;  /* 0x0000000000127805 */ /* 0x000fe4000001ff00 */
[----:B------:R-:W-:Y:S02]  /*5f30*/  SEL R0, RZ, 0xffffffff, P2 ;  /* 0xffffffffff007807 */ /* 0x000fe40001000000 */
[----:B------:R-:W-:Y:S02]  /*5f40*/  CS2R R16, SRZ ;  /* 0x0000000000107805 */ /* 0x000fe4000001ff00 */
[----:B------:R-:W-:Y:S04]  /*5f50*/  SEL R3, RZ, 0xffffffff, P0 ;  /* 0xffffffffff037807 */ /* 0x000fe80000000000 */
[----:B------:R-:W-:Y:S04]  /*5f60*/  @P3 SEL R0, R3, R0, !P1 ;  /* 0x0000000003003207 */ /* 0x000fe80004800000 */
[----:B------:R-:W-:Y:S04]  /*5f70*/  LOP3.LUT R0, R0, 0x1, RZ, 0xc0, !PT ;  /* 0x0000000100007812 */ /* 0x000fe800078ec0ff */
[----:B------:R-:W-:Y:S01]  /*5f80*/  ISETP.NE.U32.AND P0, PT, R0, 0x1, PT ;  /* 0x000000010000780c */ /* 0x000fe20003f05070 */
[----:B------:R-:W-:Y:S01]  /*5f90*/  @!UPT UIADD3 URZ, UPT, UPT, URZ, URZ, URZ ;  /* 0x000000fffffff290 */ /* 0x000fe2000fffe0ff */
[----:B------:R-:W-:Y:S11]  /*5fa0*/  @!P5 BRA `(.L_x_105) ;  /* 0x00000000000cd947 */ /* 0x000ff60003800000 */
[----:B------:R-:W-:Y:S04]  /*5fb0*/  SHF.L.U32 R3, R84, 0x1f, RZ ;  /* 0x0000001f54037819 */ /* 0x000fe800000006ff */
[----:B------:R-:W1:Y:S02]  /*5fc0*/  SYNCS.PHASECHK.TRANS64.TRYWAIT P1, [UR44+0x40], R3 ;  /* 0x00004003ff0075a7 */ /* 0x000e64000802112c */
[----:B-1----:R-:W-:Y:S05]  /*5fd0*/  @!P1 BRA `(.L_x_106) ;  /* 0x0000001400a09947 */ /* 0x002fea0003800000 */
.L_x_105:
[----:B------:R-:W-:Y:S05]  /*5fe0*/  BSYNC B0 ;  /* 0x0000000000007941 */ /* 0x000fea0003800000 */
.L_x_104:
[----:B------:R-:W2:Y:S01]  /*5ff0*/  S2UR UR5, SR_CgaCtaId ;  /* 0x00000000000579c3 */ /* 0x000ea20000008800 */
[----:B------:R3:W1:Y:S01]  /*6000*/  @P0 LDS.128 R24, [R79+UR44+0x200] ;  /* 0x0002002c4f180984 */ /* 0x0006620008000c00 */
[----:B------:R-:W-:Y:S01]  /*6010*/  UIADD3 UR4, UPT, UPT, UR44, 0x48, URZ ;  /* 0x000000482c047890 */ /* 0x000fe2000fffe0ff */
[----:B------:R-:W-:Y:S02]  /*6020*/  LOP3.LUT R84, R84, 0x1, RZ, 0x3c, !PT ;  /* 0x0000000154547812 */ /* 0x000fe400078e3cff */
[----:B------:R3:W1:Y:S01]  /*6030*/  @P0 LDS.128 R16, [R78+0x10] ;  /* 0x000010004e100984 */ /* 0x0006620000000c00 */
[----:B------:R-:W-:Y:S01]  /*6040*/  @!PT LDS RZ, [RZ] ;  /* 0x00000000fffff984 */ /* 0x000fe20000000800 */
[----:B------:R-:W-:Y:S01]  /*6050*/  @!PT LDS RZ, [RZ] ;  /* 0x00000000fffff984 */ /* 0x000fe20000000800 */
[----:B------:R-:W-:Y:S01]  /*6060*/  @!PT LDS RZ, [RZ] ;  /* 0x00000000fffff984 */ /* 0x000fe20000000800 */
[----:B------:R-:W-:Y:S01]  /*6070*/  @!PT LDS RZ, [RZ] ;  /* 0x00000000fffff984 */ /* 0x000fe20000000800 */
[----:B------:R5:W-:Y:S06]  /*6080*/  MEMBAR.ALL.CTA ;  /* 0x0000000000007992 */ /* 0x000bec0000008000 */
[----:B-----5:R-:W5:Y:S01]  /*6090*/  FENCE.VIEW.ASYNC.S ;  /* 0x00000000000073c6 */ /* 0x020f620000000000 */
[----:B--2---:R-:W-:Y:S09]  /*60a0*/  UPRMT UR4, UR5, 0x654, UR4 ;  /* 0x0000065405047896 */ /* 0x004ff20008000004 */
[----:B---3-5:R-:W-:Y:S03]  /*60b0*/  SYNCS.ARRIVE.TRANS64.RED.A1T0 RZ, [UR4], RZ ;  /* 0x000000ffffff79a7 */ /* 0x028fe60008100404 */
.L_x_103:
[----:B------:R-:W-:Y:S05]  /*60c0*/  BSYNC B1 ;  /* 0x0000000000017941 */ /* 0x000fea0003800000 */
.L_x_102:
[----:B-1----:R-:W-:Y:S04]  /*60d0*/  SHF.R.U32.HI R0, RZ, 0x15, R2 ;  /* 0x00000015ff007819 */ /* 0x002fe80000011602 */
[----:B------:R-:W-:Y:S01]  /*60e0*/  LOP3.LUT P0, RZ, R0, 0x3, R81, 0x48, !PT ;  /* 0x0000000300ff7812 */ /* 0x000fe20007804851 */
[----:B------:R-:W-:Y:S01]  /*60f0*/  @!UPT UIADD3 URZ, UPT, UPT, URZ, URZ, URZ ;  /* 0x000000fffffff290 */ /* 0x000fe2000fffe0ff */
[----:B------:R-:W-:Y:S11]  /*6100*/  @P4 BRA `(.L_x_107) ;  /* 0x0000000000084947 */ /* 0x000ff60003800000 */
[----:B------:R-:W1:Y:S02]  /*6110*/  SYNCS.PHASECHK.TRANS64.TRYWAIT P1, [R82+URZ+0x80], R4 ;  /* 0x00008004520075a7 */ /* 0x000e6400080211ff */
[----:B-1----:R-:W-:Y:S05]  /*6120*/  @!P1 BRA `(.L_x_108) ;  /* 0x0000001400649947 */ /* 0x002fea0003800000 */
.L_x_107:
[----:B------:R-:W-:Y:S05]  /*6130*/  @!P0 BRA `(.L_x_109) ;  /* 0x0000000000408947 */ /* 0x000fea0003800000 */
[----:B------:R-:W2:Y:S01]  /*6140*/  LDCU.64 UR8, c[0x4][0x70] ;  /* 0x01000e00ff0877ac */ /* 0x000ea20008000a00 */
[----:B------:R-:W-:Y:S01]  /*6150*/  MOV R15, 0x0 ;  /* 0x00000000000f7802 */ /* 0x000fe20000000f00 */
[----:B------:R-:W-:Y:S02]  /*6160*/  HFMA2 R12, -RZ, RZ, 0, 5.9604644775390625e-08 ;  /* 0x00000001ff0c7431 */ /* 0x000fe400000001ff */
[----:B------:R-:W-:Y:S02]  /*6170*/  IMAD.MOV.U32 R8, RZ, RZ, 0x192 ;  /* 0x00000192ff087424 */ /* 0x000fe400078e00ff */
[----:B------:R-:W-:Y:S01]  /*6180*/  IMAD.MOV.U32 R13, RZ, RZ, RZ ;  /* 0x000000ffff0d7224 */ /* 0x000fe200078e00ff */
[----:B------:R-:W3:Y:S01]  /*6190*/  LDCU.64 UR6, c[0x4][0x78] ;  /* 0x01000f00ff0677ac */ /* 0x000ee20008000a00 */
[----:B------:R-:W4:Y:S01]  /*61a0*/  LDC.64 R14, c[0x4][R15] ;  /* 0x010000000f0e7b82 */ /* 0x000f220000000a00 */
[----:B------:R-:W5:Y:S01]  /*61b0*/  LDCU.64 UR4, c[0x4][0x10] ;  /* 0x01000200ff0477ac */ /* 0x000f620008000a00 */
[----:B--2---:R-:W-:Y:S01]  /*61c0*/  MOV R5, UR9 ;  /* 0x0000000900057c02 */ /* 0x004fe20008000f00 */
[----:B-1----:R-:W-:Y:S01]  /*61d0*/  IMAD.U32 R4, RZ, RZ, UR8 ;  /* 0x00000008ff047e24 */ /* 0x002fe2000f8e00ff */
[----:B---3--:R-:W-:Y:S01]  /*61e0*/  MOV R7, UR7 ;  /* 0x0000000700077c02 */ /* 0x008fe20008000f00 */
[----:B------:R-:W-:Y:S01]  /*61f0*/  IMAD.U32 R6, RZ, RZ, UR6 ;  /* 0x00000006ff067e24 */ /* 0x000fe2000f8e00ff */
[----:B-----5:R-:W-:Y:S01]  /*6200*/  MOV R11, UR5 ;  /* 0x00000005000b7c02 */ /* 0x020fe20008000f00 */
[----:B------:R-:W-:Y:S02]  /*6210*/  IMAD.U32 R10, RZ, RZ, UR4 ;  /* 0x00000004ff0a7e24 */ /* 0x000fe4000f8e00ff */
[----:B------:R-:W-:Y:S07]  /*6220*/  LEPC R20, `(.L_x_109) ;  /* 0x000000001014794e */ /* 0x000fee0000000000 */
[----:B----4-:R-:W-:Y:S05]  /*6230*/  CALL.ABS.NOINC R14 ;  /* 0x000000000e007343 */ /* 0x010fea0003c00000 */
.L_x_109:
[----:B------:R-:W-:Y:S01]  /*6240*/  LOP3.LUT P0, RZ, R69, 0x60, RZ, 0xc0, !PT ;  /* 0x0000006045ff7812 */ /* 0x000fe2000780c0ff */
[----:B------:R-:W-:Y:S05]  /*6250*/  WARPSYNC.ALL ;  /* 0x0000000000007948 */ /* 0x000fea0003800000 */
[----:B------:R-:W-:Y:S01]  /*6260*/  R2UR UR4, R2 ;  /* 0x00000000020472ca */ /* 0x000fe200000e0000 */
[----:B------:R-:W-:Y:S01]  /*6270*/  BSSY.RECONVERGENT B0, `(.L_x_110) ;  /* 0x000009d000007945 */ /* 0x000fe20003800200 */
[-C--:B------:R-:W-:Y:S02]  /*6280*/  F2FP.F16.E4M3.UNPACK_B R2, R24.reuse ;  /* 0x00000018ff02723e */ /* 0x080fe400020006ff */
[-C--:B-1----:R-:W-:Y:S02]  /*6290*/  F2FP.F16.E4M3.UNPACK_B R4, R25.reuse ;  /* 0x00000019ff04723e */ /* 0x082fe400020006ff */
[----:B------:R-:W-:Y:S01]  /*62a0*/  F2FP.F16.E4M3.UNPACK_B R24, R24.H1 ;  /* 0x00000018ff18723e */ /* 0x000fe200030006ff */
[----:B------:R-:W-:Y:S01]  /*62b0*/  HADD2.F32 R0, -RZ, R2.H0_H0 ;  /* 0x20000002ff007230 */ /* 0x000fe20000004100 */
[----:B------:R-:W-:Y:S01]  /*62c0*/  F2FP.F16.E4M3.UNPACK_B R25, R25.H1 ;  /* 0x00000019ff19723e */ /* 0x000fe200030006ff */
[----:B------:R-:W-:Y:S01]  /*62d0*/  HADD2.F32 R41, -RZ, R4.H0_H0 ;  /* 0x20000004ff297230 */ /* 0x000fe20000004100 */
[-C--:B------:R-:W-:Y:S01]  /*62e0*/  F2FP.F16.E4M3.UNPACK_B R46, R26.reuse ;  /* 0x0000001aff2e723e */ /* 0x080fe200020006ff */
[--C-:B------:R-:W-:Y:S01]  /*62f0*/  HADD2.F32 R3, -RZ, R24.reuse.H0_H0 ;  /* 0x20000018ff037230 */ /* 0x100fe20000004100 */
[----:B------:R-:W-:Y:S01]  /*6300*/  F2FP.F16.E4M3.UNPACK_B R48, R26.H1 ;  /* 0x0000001aff30723e */ /* 0x000fe200030006ff */
[----:B------:R-:W-:Y:S01]  /*6310*/  HADD2.F32 R40, -RZ, R24.H1_H1 ;  /* 0x30000018ff287230 */ /* 0x000fe20000004100 */
[-C--:B------:R-:W-:Y:S01]  /*6320*/  F2FP.F16.E4M3.UNPACK_B R50, R27.reuse ;  /* 0x0000001bff32723e */ /* 0x080fe200020006ff */
[----:B------:R-:W-:Y:S01]  /*6330*/  HADD2.F32 R42, -RZ, R4.H1_H1 ;  /* 0x30000004ff2a7230 */ /* 0x000fe20000004100 */
[----:B------:R-:W-:Y:S01]  /*6340*/  F2FP.F16.E4M3.UNPACK_B R52, R27.H1 ;  /* 0x0000001bff34723e */ /* 0x000fe200030006ff */
[--C-:B------:R-:W-:Y:S01]  /*6350*/  HADD2.F32 R43, -RZ, R25.reuse.H0_H0 ;  /* 0x20000019ff2b7230 */ /* 0x100fe20000004100 */
[-C--:B------:R-:W-:Y:S01]  /*6360*/  F2FP.F16.E4M3.UNPACK_B R54, R16.reuse ;  /* 0x00000010ff36723e */ /* 0x080fe200020006ff */
[----:B------:R-:W-:Y:S01]  /*6370*/  HADD2.F32 R44, -RZ, R25.H1_H1 ;  /* 0x30000019ff2c7230 */ /* 0x000fe20000004100 */
[----:B------:R-:W-:Y:S01]  /*6380*/  F2FP.F16.E4M3.UNPACK_B R56, R16.H1 ;  /* 0x00000010ff38723e */ /* 0x000fe200030006ff */
[----:B------:R-:W-:Y:S01]  /*6390*/  HADD2.F32 R2, -RZ, R2.H1_H1 ;  /* 0x30000002ff027230 */ /* 0x000fe20000004100 */
[-C--:B------:R-:W-:Y:S01]  /*63a0*/  F2FP.F16.E4M3.UNPACK_B R58, R17.reuse ;  /* 0x00000011ff3a723e */ /* 0x080fe200020006ff */
[--C-:B------:R-:W-:Y:S01]  /*63b0*/  HADD2.F32 R45, -RZ, R46.reuse.H0_H0 ;  /* 0x2000002eff2d7230 */ /* 0x100fe20000004100 */
        /* <DEDUP_REMOVED lines=10> */
[----:B------:R-:W1:Y:S01]  /*6460*/  LDTM.x32 R4, tmem[UR4] ;  /* 0x00000004000479ee */ /* 0x000e6200082c0000 */
[----:B------:R-:W-:Y:S01]  /*6470*/  NOP ;  /* 0x0000000000007918 */ /* 0x000fe20000000000 */
[----:B------:R-:W-:Y:S01]  /*6480*/  IADD3 R82, PT, PT, R82, 0xa0, RZ ;  /* 0x000000a052527810 */ /* 0x000fe20007ffe0ff */
[--C-:B------:R-:W-:Y:S01]  /*6490*/  HADD2.F32 R53, -RZ, R54.reuse.H0_H0 ;  /* 0x20000036ff357230 */ /* 0x100fe20000004100 */
[----:B------:R-:W-:Y:S01]  /*64a0*/  IADD3 R36, PT, PT, R36, 0x1, RZ ;  /* 0x0000000124247810 */ /* 0x000fe20007ffe0ff */
[----:B------:R-:W-:Y:S01]  /*64b0*/  HADD2.F32 R54, -RZ, R54.H1_H1 ;  /* 0x30000036ff367230 */ /* 0x000fe20000004100 */
[----:B------:R-:W-:Y:S01]  /*64c0*/  LOP3.LUT R82, R82, 0xfefffff8, RZ, 0xc0, !PT ;  /* 0xfefffff852527812 */ /* 0x000fe200078ec0ff */
[--C-:B------:R-:W-:Y:S02]  /*64d0*/  HADD2.F32 R57, -RZ, R58.reuse.H0_H0 ;  /* 0x2000003aff397230 */ /* 0x100fe40000004100 */
[----:B------:R-:W-:Y:S01]  /*64e0*/  HADD2.F32 R58, -RZ, R58.H1_H1 ;  /* 0x3000003aff3a7230 */ /* 0x000fe20000004100 */
[----:B-1----:R1:W-:Y:S01]  /*64f0*/  SYNCS.ARRIVE.TRANS64.RED.A1T0 RZ, [R82+URZ], RZ ;  /* 0x000000ff52ff79a7 */ /* 0x0023e200081004ff */
[--C-:B------:R-:W-:Y:S02]  /*6500*/  HADD2.F32 R61, -RZ, R62.reuse.H0_H0 ;  /* 0x2000003eff3d7230 */ /* 0x100fe40000004100 */
[----:B------:R-:W-:Y:S02]  /*6510*/  HADD2.F32 R62, -RZ, R62.H1_H1 ;  /* 0x3000003eff3e7230 */ /* 0x000fe40000004100 */
[--C-:B------:R-:W-:Y:S02]  /*6520*/  HADD2.F32 R65, -RZ, R66.reuse.H0_H0 ;  /* 0x20000042ff417230 */ /* 0x100fe40000004100 */
[----:B------:R-:W-:Y:S02]  /*6530*/  HADD2.F32 R66, -RZ, R66.H1_H1 ;  /* 0x30000042ff427230 */ /* 0x000fe40000004100 */
[--C-:B------:R-:W-:Y:S02]  /*6540*/  HADD2.F32 R51, -RZ, R52.reuse.H0_H0 ;  /* 0x20000034ff337230 */ /* 0x100fe40000004100 */
[----:B------:R-:W-:Y:S02]  /*6550*/  HADD2.F32 R52, -RZ, R52.H1_H1 ;  /* 0x30000034ff347230 */ /* 0x000fe40000004100 */
[--C-:B------:R-:W-:Y:S02]  /*6560*/  HADD2.F32 R55, -RZ, R56.reuse.H0_H0 ;  /* 0x20000038ff377230 */ /* 0x100fe40000004100 */
[C---:B----4-:R-:W-:Y:S01]  /*6570*/  FMUL R4, R38.reuse, R4 ;  /* 0x0000000426047220 */ /* 0x050fe20000400000 */
[C---:B------:R-:W-:Y:S01]  /*6580*/  FMUL R5, R38.reuse, R5 ;  /* 0x0000000526057220 */ /* 0x040fe20000400000 */
[C---:B------:R-:W-:Y:S01]  /*6590*/  FMUL R8, R38.reuse, R8 ;  /* 0x0000000826087220 */ /* 0x040fe20000400000 */
[C---:B------:R-:W-:Y:S01]  /*65a0*/  FMUL R9, R38.reuse, R9 ;  /* 0x0000000926097220 */ /* 0x040fe20000400000 */
[C---:B------:R-:W-:Y:S01]  /*65b0*/  FFMA R4, R39.reuse, R0, R4 ;  /* 0x0000000027047223 */ /* 0x040fe20000000004 */
[C---:B------:R-:W-:Y:S01]  /*65c0*/  FFMA R5, R39.reuse, R2, R5 ;  /* 0x0000000227057223 */ /* 0x040fe20000000005 */
[C---:B------:R-:W-:Y:S01]  /*65d0*/  FMUL R12, R38.reuse, R12 ;  /* 0x0000000c260c7220 */ /* 0x040fe20000400000 */
        /* <DEDUP_REMOVED lines=15> */
[C---:B------:R-:W-:Y:S01]  /*66d0*/  FFMA R6, R39.reuse, R3, R6 ;  /* 0x0000000327067223 */ /* 0x040fe20000000006 */
[C---:B------:R-:W-:Y:S01]  /*66e0*/  FFMA R7, R39.reuse, R40, R7 ;  /* 0x0000002827077223 */ /* 0x040fe20000000007 */
[C---:B------:R-:W-:Y:S01]  /*66f0*/  FFMA R8, R39.reuse, R41, R8 ;  /* 0x0000002927087223 */ /* 0x040fe20000000008 */
[C---:B------:R-:W-:Y:S01]  /*6700*/  FFMA R9, R39.reuse, R42, R9 ;  /* 0x0000002a27097223 */ /* 0x040fe20000000009 */
[C---:B------:R-:W-:Y:S01]  /*6710*/  FFMA R10, R39.reuse, R43, R10 ;  /* 0x0000002b270a7223 */ /* 0x040fe2000000000a */
[C---:B------:R-:W-:Y:S01]  /*6720*/  FFMA R11, R39.reuse, R44, R11 ;  /* 0x0000002c270b7223 */ /* 0x040fe2000000000b */
[C---:B------:R-:W-:Y:S01]  /*6730*/  FFMA R12, R39.reuse, R45, R12 ;  /* 0x0000002d270c7223 */ /* 0x040fe2000000000c */
[----:B------:R-:W-:Y:S01]  /*6740*/  FFMA R13, R39, R46, R13 ;  /* 0x0000002e270d7223 */ /* 0x000fe2000000000d */
[----:B------:R-:W-:Y:S01]  /*6750*/  F2FP.SATFINITE.E4M3.F32.PACK_AB_MERGE_C R6, R7, R6, RZ ;  /* 0x000000060706723e */ /* 0x000fe200048070ff */
[C---:B------:R-:W-:Y:S01]  /*6760*/  FMUL R14, R38.reuse, R14 ;  /* 0x0000000e260e7220 */ /* 0x040fe20000400000 */
[----:B------:R-:W-:Y:S01]  /*6770*/  F2FP.SATFINITE.E4M3.F32.PACK_AB_MERGE_C R10, R11, R10, RZ ;  /* 0x0000000a0b0a723e */ /* 0x000fe200048070ff */
[C---:B------:R-:W-:Y:S01]  /*6780*/  FMUL R15, R38.reuse, R15 ;  /* 0x0000000f260f7220 */ /* 0x040fe20000400000 */
[----:B------:R-:W-:Y:S01]  /*6790*/  F2FP.SATFINITE.E4M3.F32.PACK_AB_MERGE_C R4, R5, R4, R6 ;  /* 0x000000040504723e */ /* 0x000fe20004807006 */
[----:B------:R-:W-:Y:S01]  /*67a0*/  FFMA R14, R39, R47, R14 ;  /* 0x0000002f270e7223 */ /* 0x000fe2000000000e */
[----:B------:R-:W-:Y:S01]  /*67b0*/  F2FP.SATFINITE.E4M3.F32.PACK_AB_MERGE_C R5, R9, R8, R10 ;  /* 0x000000080905723e */ /* 0x000fe2000480700a */
[C---:B------:R-:W-:Y:S01]  /*67c0*/  FFMA R15, R39.reuse, R48, R15 ;  /* 0x00000030270f7223 */ /* 0x040fe2000000000f */
[C---:B------:R-:W-:Y:S01]  /*67d0*/  FFMA R16, R39.reuse, R49, R16 ;  /* 0x0000003127107223 */ /* 0x040fe20000000010 */
[C---:B------:R-:W-:Y:S01]  /*67e0*/  FFMA R17, R39.reuse, R50, R17 ;  /* 0x0000003227117223 */ /* 0x040fe20000000011 */
[C---:B------:R-:W-:Y:S01]  /*67f0*/  FMUL R18, R38.reuse, R18 ;  /* 0x0000001226127220 */ /* 0x040fe20000400000 */
[C---:B------:R-:W-:Y:S01]  /*6800*/  FMUL R19, R38.reuse, R19 ;  /* 0x0000001326137220 */ /* 0x040fe20000400000 */
[----:B------:R-:W-:Y:S02]  /*6810*/  HADD2.F32 R56, -RZ, R56.H1_H1 ;  /* 0x30000038ff387230 */ /* 0x000fe40000004100 */
[C---:B------:R-:W-:Y:S01]  /*6820*/  FMUL R22, R38.reuse, R22 ;  /* 0x0000001626167220 */ /* 0x040fe20000400000 */
[C---:B------:R-:W-:Y:S01]  /*6830*/  FFMA R18, R39.reuse, R51, R18 ;  /* 0x0000003327127223 */ /* 0x040fe20000000012 */
[C---:B------:R-:W-:Y:S01]  /*6840*/  FFMA R19, R39.reuse, R52, R19 ;  /* 0x0000003427137223 */ /* 0x040fe20000000013 */
[C---:B------:R-:W-:Y:S01]  /*6850*/  FMUL R23, R38.reuse, R23 ;  /* 0x0000001726177220 */ /* 0x040fe20000400000 */
[C---:B------:R-:W-:Y:S01]  /*6860*/  FFMA R20, R39.reuse, R53, R20 ;  /* 0x0000003527147223 */ /* 0x040fe20000000014 */
[C---:B------:R-:W-:Y:S01]  /*6870*/  FFMA R21, R39.reuse, R54, R21 ;  /* 0x0000003627157223 */ /* 0x040fe20000000015 */
[--C-:B------:R-:W-:Y:S02]  /*6880*/  HADD2.F32 R59, -RZ, R60.reuse.H0_H0 ;  /* 0x2000003cff3b7230 */ /* 0x100fe40000004100 */
[C---:B------:R-:W-:Y:S01]  /*6890*/  FFMA R22, R39.reuse, R55, R22 ;  /* 0x0000003727167223 */ /* 0x040fe20000000016 */
[----:B------:R-:W-:Y:S02]  /*68a0*/  HADD2.F32 R60, -RZ, R60.H1_H1 ;  /* 0x3000003cff3c7230 */ /* 0x000fe40000004100 */
[C---:B------:R-:W-:Y:S01]  /*68b0*/  FMUL R3, R38.reuse, R26 ;  /* 0x0000001a26037220 */ /* 0x040fe20000400000 */
        /* <DEDUP_REMOVED lines=16> */
[----:B------:R-:W-:Y:S01]  /*69c0*/  FFMA R31, R39, R64, R31 ;  /* 0x00000040271f7223 */ /* 0x000fe2000000001f */
[----:B------:R-:W-:Y:S01]  /*69d0*/  FMUL R35, R38, R35 ;  /* 0x0000002326237220 */ /* 0x000fe20000400000 */
[----:B------:R-:W-:Y:S01]  /*69e0*/  F2FP.SATFINITE.E4M3.F32.PACK_AB_MERGE_C R14, R15, R14, RZ ;  /* 0x0000000e0f0e723e */ /* 0x000fe200048070ff */
[----:B------:R-:W-:Y:S01]  /*69f0*/  FFMA R28, R39, R65, R28 ;  /* 0x00000041271c7223 */ /* 0x000fe2000000001c */
[----:B------:R-:W-:Y:S01]  /*6a00*/  F2FP.SATFINITE.E4M3.F32.PACK_AB_MERGE_C R7, R19, R18, RZ ;  /* 0x000000121307723e */ /* 0x000fe200048070ff */
[C---:B------:R-:W-:Y:S01]  /*6a10*/  FFMA R29, R39.reuse, R66, R29 ;  /* 0x00000042271d7223 */ /* 0x040fe2000000001d */
[----:B------:R-:W-:Y:S01]  /*6a20*/  FFMA R30, R39, R67, R30 ;  /* 0x00000043271e7223 */ /* 0x000fe2000000001e */
[----:B------:R-:W-:Y:S01]  /*6a30*/  F2FP.SATFINITE.E4M3.F32.PACK_AB_MERGE_C R22, R23, R22, RZ ;  /* 0x000000161716723e */ /* 0x000fe200048070ff */
[----:B------:R-:W-:Y:S01]  /*6a40*/  FFMA R35, R39, R68, R35 ;  /* 0x0000004427237223 */ /* 0x000fe20000000023 */
[----:B------:R-:W-:Y:S02]  /*6a50*/  F2FP.SATFINITE.E4M3.F32.PACK_AB_MERGE_C R6, R13, R12, R14 ;  /* 0x0000000c0d06723e */ /* 0x000fe4000480700e */
[----:B------:R-:W-:Y:S02]  /*6a60*/  F2FP.SATFINITE.E4M3.F32.PACK_AB_MERGE_C R7, R17, R16, R7 ;  /* 0x000000101107723e */ /* 0x000fe40004807007 */
[----:B------:R-:W-:Y:S02]  /*6a70*/  F2FP.SATFINITE.E4M3.F32.PACK_AB_MERGE_C R20, R21, R20, R22 ;  /* 0x000000141514723e */ /* 0x000fe40004807016 */
[----:B------:R-:W-:Y:S01]  /*6a80*/  F2FP.SATFINITE.E4M3.F32.PACK_AB_MERGE_C R3, R27, R3, RZ ;  /* 0x000000031b03723e */ /* 0x000fe200048070ff */
[----:B------:R1:W-:Y:S01]  /*6a90*/  STS.128 [R79+UR44+0x1200], R4 ;  /* 0x001200044f007988 */ /* 0x0003e20008000c2c */
[----:B------:R-:W-:Y:S02]  /*6aa0*/  F2FP.SATFINITE.E4M3.F32.PACK_AB_MERGE_C R22, R31, R26, RZ ;  /* 0x0000001a1f16723e */ /* 0x000fe400048070ff */
[----:B------:R-:W-:Y:S02]  /*6ab0*/  F2FP.SATFINITE.E4M3.F32.PACK_AB_MERGE_C R23, R35, R30, RZ ;  /* 0x0000001e2317723e */ /* 0x000fe400048070ff */
[----:B------:R-:W-:Y:S02]  /*6ac0*/  F2FP.SATFINITE.E4M3.F32.PACK_AB_MERGE_C R21, R2, R0, R3 ;  /* 0x000000000215723e */ /* 0x000fe40004807003 */
[----:B------:R-:W-:Y:S02]  /*6ad0*/  F2FP.SATFINITE.E4M3.F32.PACK_AB_MERGE_C R22, R25, R24, R22 ;  /* 0x000000181916723e */ /* 0x000fe40004807016 */
[----:B------:R-:W-:Y:S05]  /*6ae0*/  F2FP.SATFINITE.E4M3.F32.PACK_AB_MERGE_C R23, R29, R28, R23 ;  /* 0x0000001c1d17723e */ /* 0x000fea0004807017 */
[----:B------:R1:W-:Y:S01]  /*6af0*/  STS.128 [R78+0x1010], R20 ;  /* 0x001010144e007388 */ /* 0x0003e20000000c00 */
[----:B------:R-:W-:Y:S01]  /*6b00*/  @!PT LDS RZ, [RZ] ;  /* 0x00000000fffff984 */ /* 0x000fe20000000800 */
[----:B------:R-:W-:Y:S01]  /*6b10*/  @!PT LDS RZ, [RZ] ;  /* 0x00000000fffff984 */ /* 0x000fe20000000800 */
[----:B------:R-:W-:Y:S01]  /*6b20*/  @!PT LDS RZ, [RZ] ;  /* 0x00000000fffff984 */ /* 0x000fe20000000800 */
[----:B------:R-:W-:Y:S01]  /*6b30*/  @!PT LDS RZ, [RZ] ;  /* 0x00000000fffff984 */ /* 0x000fe20000000800 */
[----:B------:R2:W-:Y:S07]  /*6b40*/  MEMBAR.ALL.CTA ;  /* 0x0000000000007992 */ /* 0x0005ee0000008000 */
[----:B--2---:R-:W2:Y:S02]  /*6b50*/  FENCE.VIEW.ASYNC.S ;  /* 0x00000000000073c6 */ /* 0x004ea40000000000 */
[----:B--2---:R-:W-:Y:S06]  /*6b60*/  BAR.SYNC.DEFER_BLOCKING 0x1, 0x80 ;  /* 0x0042000000007b1d */ /* 0x004fec0000010000 */
[----:B------:R-:W-:Y:S05]  /*6b70*/  @P0 BRA `(.L_x_111) ;  /* 0x0000000000300947 */ /* 0x000fea0003800000 */
[----:B------:R-:W-:Y:S02]  /*6b80*/  UIADD3 UR4, UPT, UPT, UR44, 0x1200, URZ ;  /* 0x000012002c047890 */ /* 0x000fe4000fffe0ff */
[----:B------:R-:W-:Y:S02]  /*6b90*/  USHF.L.U32 UR9, UR45, 0x6, URZ ;  /* 0x000000062d097899 */ /* 0x000fe400080006ff */
[----:B------:R-:W-:Y:S02]  /*6ba0*/  USHF.L.U32 UR10, UR46, 0x6, URZ ;  /* 0x000000062e0a7899 */ /* 0x000fe400080006ff */
[----:B------:R-:W-:Y:S01]  /*6bb0*/  MOV R87, UR4 ;  /* 0x0000000400577c02 */ /* 0x000fe20008000f00 */
[----:B------:R-:W-:Y:S01]  /*6bc0*/  UIADD3 UR4, UP0, UPT, UR62, 0x680, URZ ;  /* 0x000006803e047890 */ /* 0x000fe2000ff1e0ff */
[----:B------:R-:W-:Y:S02]  /*6bd0*/  UMOV UR11, UR36 ;  /* 0x00000024000b7c82 */ /* 0x000fe40008000000 */
[----:B------:R-:W-:Y:S01]  /*6be0*/  R2UR UR8, R87 ;  /* 0x00000000570872ca */ /* 0x000fe200000e0000 */
[----:B------:R-:W-:Y:S11]  /*6bf0*/  UIADD3.X UR5, UPT, UPT, URZ, UR63, URZ, UP0, !UPT ;  /* 0x0000003fff057290 */ /* 0x000ff600087fe4ff */
[----:B------:R-:W-:Y:S01]  /*6c00*/  @!UPT UIADD3 URZ, UPT, UPT, URZ, URZ, URZ ;  /* 0x000000fffffff290 */ /* 0x000fe2000fffe0ff */
[----:B------:R2:W-:Y:S01]  /*6c10*/  UTMASTG.3D [UR8], [UR4] ;  /* 0x00000008040073b5 */ /* 0x0005e20008010000 */
[----:B------:R0:W-:Y:S01]  /*6c20*/  UTMACMDFLUSH ;  /* 0x00000000000079b7 */ /* 0x0001e20000000000 */
[----:B--2---:R-:W-:Y:S04]  /*6c30*/  DEPBAR.LE SB0, 0x0 ;  /* 0x000080000000791a */ /* 0x004fe80000000000 */
.L_x_111:
[----:B------:R-:W-:Y:S05]  /*6c40*/  BSYNC.RECONVERGENT B0 ;  /* 0x0000000000007941 */ /* 0x000fea0003800200 */
.L_x_110:
[----:B------:R-:W-:Y:S01]  /*6c50*/  BAR.SYNC.DEFER_BLOCKING 0x1, 0x80 ;  /* 0x0042000000007b1d */ /* 0x000fe20000010000 */
[----:B------:R-:W-:Y:S01]  /*6c60*/  ISETP.NE.AND P0, PT, R83, 0x2, PT ;  /* 0x000000025300780c */ /* 0x000fe20003f05270 */
[----:B------:R-:W-:Y:S01]  /*6c70*/  UISETP.NE.AND UP0, UPT, UR47, URZ, UPT ;  /* 0x000000ff2f00728c */ /* 0x000fe2000bf05270 */
[----:B------:R-:W-:Y:S01]  /*6c80*/  ISETP.NE.AND P1, PT, R36, 0x4, PT ;  /* 0x000000042400780c */ /* 0x000fe20003f25270 */
[----:B------:R-:W-:Y:S01]  /*6c90*/  UIADD3 UR45, UPT, UPT, UR37, UR55, URZ ;  /* 0x00000037252d7290 */ /* 0x000fe2000fffe0ff */
[----:B------:R-:W-:Y:S01]  /*6ca0*/  SEL R2, RZ, 0x1, P0 ;  /* 0x00000001ff027807 */ /* 0x000fe20000000000 */
[----:B------:R-:W-:Y:S01]  /*6cb0*/  UIADD3 UR46, UPT, UPT, UR38, UR58, URZ ;  /* 0x0000003a262e7290 */ /* 0x000fe2000fffe0ff */
[----:B------:R-:W-:Y:S02]  /*6cc0*/  SEL R0, RZ, 0x1, P1 ;  /* 0x00000001ff007807 */ /* 0x000fe40000800000 */
[----:B------:R-:W-:Y:S02]  /*6cd0*/  LOP3.LUT R85, R85, R2, RZ, 0x3c, !PT ;  /* 0x0000000255557212 */ /* 0x000fe400078e3cff */
[----:B------:R-:W-:Y:S02]  /*6ce0*/  LOP3.LUT R86, R86, R0, RZ, 0x3c, !PT ;  /* 0x0000000056567212 */ /* 0x000fe400078e3cff */
[----:B------:R-:W-:Y:S02]  /*6cf0*/  SEL R83, R83, RZ, P0 ;  /* 0x000000ff53537207 */ /* 0x000fe40000000000 */
[----:B------:R-:W-:Y:S01]  /*6d00*/  SEL R36, R36, RZ, P1 ;  /* 0x000000ff24247207 */ /* 0x000fe20000800000 */
[----:B------:R-:W-:Y:S01]  /*6d10*/  UMOV UR36, UR54 ;  /* 0x0000003600247c82 */ /* 0x000fe20008000000 */
[----:B------:R-:W-:Y:S05]  /*6d20*/  BRA.U UP0, `(.L_x_112) ;  /* 0xffffffe500487547 */ /* 0x000fea000b83ffff */
[----:B------:R-:W-:Y:S05]  /*6d30*/  EXIT ;  /* 0x000000000000794d */ /* 0x000fea0003800000 */
.L_x_24:
[----:B-1----:R1:W2:Y:S02]  /*6d40*/  SYNCS.PHASECHK.TRANS64.TRYWAIT P0, [R0+URZ+0xd0], R2 ;  /* 0x0000d002000075a7 */ /* 0x0022a400080011ff */
[----:B--2---:R-:W-:Y:S05]  /*6d50*/  @!P0 NANOSLEEP.SYNCS 0x989680 ;  /* 0x009896800000895d */ /* 0x004fea0003900000 */
[----:B------:R-:W2:Y:S02]  /*6d60*/  @!P0 SYNCS.PHASECHK.TRANS64 P0, [R0+URZ+0xd0], R2 ;  /* 0x0000d002000085a7 */ /* 0x000ea400080010ff */
[----:B--2---:R-:W-:Y:S05]  /*6d70*/  @!P0 BRA `(.L_x_24) ;  /* 0xfffffffc00f08947 */ /* 0x004fea000383ffff */
[----:B------:R-:W-:Y:S05]  /*6d80*/  BRA `(.L_x_113) ;  /* 0xffffffac002c7947 */ /* 0x000fea000383ffff */
.L_x_27:
[----:B-1----:R-:W-:-:S07]  /*6d90*/  MOV R0, UR33 ;  /* 0x0000002100007c02 */ /* 0x002fce0008000f00 */
.L_x_114:
[----:B-1----:R1:W2:Y:S02]  /*6da0*/  SYNCS.PHASECHK.TRANS64.TRYWAIT P0, [R0+URZ+0x20], R3 ;  /* 0x00002003000075a7 */ /* 0x0022a400080011ff */
[----:B--2---:R-:W-:Y:S05]  /*6db0*/  @!P0 NANOSLEEP.SYNCS 0x989680 ;  /* 0x009896800000895d */ /* 0x004fea0003900000 */
[----:B------:R-:W2:Y:S02]  /*6dc0*/  @!P0 SYNCS.PHASECHK.TRANS64 P0, [R0+URZ+0x20], R3 ;  /* 0x00002003000085a7 */ /* 0x000ea400080010ff */
[----:B--2---:R-:W-:Y:S05]  /*6dd0*/  @!P0 BRA `(.L_x_114) ;  /* 0xfffffffc00f08947 */ /* 0x004fea000383ffff */
[----:B------:R-:W-:Y:S05]  /*6de0*/  BRA `(.L_x_26) ;  /* 0xffffffac007c7947 */ /* 0x000fea000383ffff */
.L_x_34:
[----:B-1----:R-:W-:-:S07]  /*6df0*/  MOV R0, UR17 ;  /* 0x0000001100007c02 */ /* 0x002fce0008000f00 */
.L_x_115:
[----:B-1----:R1:W2:Y:S02]  /*6e00*/  SYNCS.PHASECHK.TRANS64.TRYWAIT P0, [R0+URZ+0x20], R3 ;  /* 0x00002003000075a7 */ /* 0x0022a400080011ff */
[----:B--2---:R-:W-:Y:S05]  /*6e10*/  @!P0 NANOSLEEP.SYNCS 0x989680 ;  /* 0x009896800000895d */ /* 0x004fea0003900000 */
[----:B------:R-:W2:Y:S02]  /*6e20*/  @!P0 SYNCS.PHASECHK.TRANS64 P0, [R0+URZ+0x20], R3 ;  /* 0x00002003000085a7 */ /* 0x000ea400080010ff */
[----:B--2---:R-:W-:Y:S05]  /*6e30*/  @!P0 BRA `(.L_x_115) ;  /* 0xfffffffc00f08947 */ /* 0x004fea000383ffff */
[----:B------:R-:W-:Y:S05]  /*6e40*/  BRA `(.L_x_33) ;  /* 0xffffffb0003c7947 */ /* 0x000fea000383ffff */
.L_x_39:
[----:B-1----:R1:W2:Y:S02]  /*6e50*/  SYNCS.PHASECHK.TRANS64.TRYWAIT P0, [R3+URZ+0x60], R0 ;  /* 0x00006000030075a7 */ /* 0x0022a400080011ff */
[----:B--2---:R-:W-:Y:S05]  /*6e60*/  @!P0 NANOSLEEP.SYNCS 0x989680 ;  /* 0x009896800000895d */ /* 0x004fea0003900000 */
[----:B------:R-:W2:Y:S02]  /*6e70*/  @!P0 SYNCS.PHASECHK.TRANS64 P0, [R3+URZ+0x60], R0 ;  /* 0x00006000030085a7 */ /* 0x000ea400080010ff */
[----:B--2---:R-:W-:Y:S05]  /*6e80*/  @!P0 BRA `(.L_x_39) ;  /* 0xfffffffc00f08947 */ /* 0x004fea000383ffff */
[----:B------:R-:W-:Y:S05]  /*6e90*/  BRA `(.L_x_116) ;  /* 0xffffffb000e07947 */ /* 0x000fea000383ffff */
.L_x_43:
[----:B------:R-:W-:-:S07]  /*6ea0*/  MOV R0, UR4 ;  /* 0x0000000400007c02 */ /* 0x000fce0008000f00 */
.L_x_117:
[----:B-1----:R1:W2:Y:S02]  /*6eb0*/  SYNCS.PHASECHK.TRANS64.TRYWAIT P0, [R0+URZ], R2 ;  /* 0x00000002000075a7 */ /* 0x0022a400080011ff */
[----:B--2---:R-:W-:Y:S05]  /*6ec0*/  @!P0 NANOSLEEP.SYNCS 0x989680 ;  /* 0x009896800000895d */ /* 0x004fea0003900000 */
[----:B------:R-:W2:Y:S02]  /*6ed0*/  @!P0 SYNCS.PHASECHK.TRANS64 P0, [R0+URZ], R2 ;  /* 0x00000002000085a7 */ /* 0x000ea400080010ff */
[----:B--2---:R-:W-:Y:S05]  /*6ee0*/  @!P0 BRA `(.L_x_117) ;  /* 0xfffffffc00f08947 */ /* 0x004fea000383ffff */
[----:B------:R-:W-:Y:S05]  /*6ef0*/  BRA `(.L_x_118) ;  /* 0xffffffb800847947 */ /* 0x000fea000383ffff */
.L_x_44:
[----:B------:R-:W-:-:S07]  /*6f00*/  MOV R0, UR5 ;  /* 0x0000000500007c02 */ /* 0x000fce0008000f00 */
.L_x_119:
[----:B-1----:R1:W2:Y:S02]  /*6f10*/  SYNCS.PHASECHK.TRANS64.TRYWAIT P0, [R0+URZ], R3 ;  /* 0x00000003000075a7 */ /* 0x0022a400080011ff */
[----:B--2---:R-:W-:Y:S05]  /*6f20*/  @!P0 NANOSLEEP.SYNCS 0x989680 ;  /* 0x009896800000895d */ /* 0x004fea0003900000 */
[----:B------:R-:W2:Y:S02]  /*6f30*/  @!P0 SYNCS.PHASECHK.TRANS64 P0, [R0+URZ], R3 ;  /* 0x00000003000085a7 */ /* 0x000ea400080010ff */
[----:B--2---:R-:W-:Y:S05]  /*6f40*/  @!P0 BRA `(.L_x_119) ;  /* 0xfffffffc00f08947 */ /* 0x004fea000383ffff */
[----:B------:R-:W-:Y:S05]  /*6f50*/  BRA `(.L_x_120) ;  /* 0xffffffb800907947 */ /* 0x000fea000383ffff */
.L_x_45:
[----:B------:R-:W-:-:S07]  /*6f60*/  MOV R0, UR5 ;  /* 0x0000000500007c02 */ /* 0x000fce0008000f00 */
.L_x_121:
[----:B-1----:R1:W2:Y:S02]  /*6f70*/  SYNCS.PHASECHK.TRANS64.TRYWAIT P0, [R0+URZ], R3 ;  /* 0x00000003000075a7 */ /* 0x0022a400080011ff */
[----:B--2---:R-:W-:Y:S05]  /*6f80*/  @!P0 NANOSLEEP.SYNCS 0x989680 ;  /* 0x009896800000895d */ /* 0x004fea0003900000 */
[----:B------:R-:W2:Y:S02]  /*6f90*/  @!P0 SYNCS.PHASECHK.TRANS64 P0, [R0+URZ], R3 ;  /* 0x00000003000085a7 */ /* 0x000ea400080010ff */
[----:B--2---:R-:W-:Y:S05]  /*6fa0*/  @!P0 BRA `(.L_x_121) ;  /* 0xfffffffc00f08947 */ /* 0x004fea000383ffff */
[----:B------:R-:W-:Y:S05]  /*6fb0*/  BRA `(.L_x_122) ;  /* 0xffffffb8009c7947 */ /* 0x000fea000383ffff */
.L_x_48:
[----:B-1----:R1:W2:Y:S02]  /*6fc0*/  SYNCS.PHASECHK.TRANS64.TRYWAIT P0, [R2+URZ+0xc0], R4 ;  /* 0x0000c004020075a7 */ /* 0x0022a400080011ff */
[----:B--2---:R-:W-:Y:S05]  /*6fd0*/  @!P0 NANOSLEEP.SYNCS 0x989680 ;  /* 0x009896800000895d */ /* 0x004fea0003900000 */
[----:B------:R-:W2:Y:S02]  /*6fe0*/  @!P0 SYNCS.PHASECHK.TRANS64 P0, [R2+URZ+0xc0], R4 ;  /* 0x0000c004020085a7 */ /* 0x000ea400080010ff */
[----:B--2---:R-:W-:Y:S05]  /*6ff0*/  @!P0 BRA `(.L_x_48) ;  /* 0xfffffffc00f08947 */ /* 0x004fea000383ffff */
[----:B------:R-:W-:Y:S05]  /*7000*/  BRA `(.L_x_123) ;  /* 0xffffffbc00007947 */ /* 0x000fea000383ffff */
.L_x_49:
[----:B------:R-:W-:-:S07]  /*7010*/  MOV R2, UR4 ;  /* 0x0000000400027c02 */ /* 0x000fce0008000f00 */
.L_x_124:
[----:B-1----:R1:W2:Y:S02]  /*7020*/  SYNCS.PHASECHK.TRANS64.TRYWAIT P0, [R2+URZ+0x70], R5 ;  /* 0x00007005020075a7 */ /* 0x0022a400080011ff */
[----:B--2---:R-:W-:Y:S05]  /*7030*/  @!P0 NANOSLEEP.SYNCS 0x989680 ;  /* 0x009896800000895d */ /* 0x004fea0003900000 */
[----:B------:R-:W2:Y:S02]  /*7040*/  @!P0 SYNCS.PHASECHK.TRANS64 P0, [R2+URZ+0x70], R5 ;  /* 0x00007005020085a7 */ /* 0x000ea400080010ff */
[----:B--2---:R-:W-:Y:S05]  /*7050*/  @!P0 BRA `(.L_x_124) ;  /* 0xfffffffc00f08947 */ /* 0x004fea000383ffff */
[----:B------:R-:W-:Y:S05]  /*7060*/  BRA `(.L_x_125) ;  /* 0xffffffbc00107947 */ /* 0x000fea000383ffff */
.L_x_50:
[----:B-1----:R1:W2:Y:S02]  /*7070*/  SYNCS.PHASECHK.TRANS64.TRYWAIT P1, [R2+URZ+0x60], R4 ;  /* 0x00006004020075a7 */ /* 0x0022a400080211ff */
[----:B--2---:R-:W-:Y:S05]  /*7080*/  @!P1 NANOSLEEP.SYNCS 0x989680 ;  /* 0x009896800000995d */ /* 0x004fea0003900000 */
[----:B------:R-:W2:Y:S02]  /*7090*/  @!P1 SYNCS.PHASECHK.TRANS64 P1, [R2+URZ+0x60], R4 ;  /* 0x00006004020095a7 */ /* 0x000ea400080210ff */
[----:B--2---:R-:W-:Y:S05]  /*70a0*/  @!P1 BRA `(.L_x_50) ;  /* 0xfffffffc00f09947 */ /* 0x004fea000383ffff */
[----:B------:R-:W-:Y:S05]  /*70b0*/  BRA `(.L_x_126) ;  /* 0xffffffbc00407947 */ /* 0x000fea000383ffff */
.L_x_53:
[----:B------:R-:W-:-:S07]  /*70c0*/  MOV R0, UR4 ;  /* 0x0000000400007c02 */ /* 0x000fce0008000f00 */
.L_x_127:
[----:B-1----:R1:W2:Y:S02]  /*70d0*/  SYNCS.PHASECHK.TRANS64.TRYWAIT P0, [R0+URZ+0x70], R2 ;  /* 0x00007002000075a7 */ /* 0x0022a400080011ff */
[----:B--2---:R-:W-:Y:S05]  /*70e0*/  @!P0 NANOSLEEP.SYNCS 0x989680 ;  /* 0x009896800000895d */ /* 0x004fea0003900000 */
[----:B------:R-:W2:Y:S02]  /*70f0*/  @!P0 SYNCS.PHASECHK.TRANS64 P0, [R0+URZ+0x70], R2 ;  /* 0x00007002000085a7 */ /* 0x000ea400080010ff */
[----:B--2---:R-:W-:Y:S05]  /*7100*/  @!P0 BRA `(.L_x_127) ;  /* 0xfffffffc00f08947 */ /* 0x004fea000383ffff */
[----:B------:R-:W-:Y:S05]  /*7110*/  BRA `(.L_x_52) ;  /* 0xffffffbc00947947 */ /* 0x000fea000383ffff */
.L_x_62:
[----:B-1----:R-:W-:-:S04]  /*7120*/  MOV R5, UR5 ;  /* 0x0000000500057c02 */ /* 0x002fc80008000f00 */
[----:B------:R1:W2:Y:S03]  /*7130*/  SYNCS.PHASECHK.TRANS64.TRYWAIT P0, [R5+URZ+0x8], R6 ;  /* 0x00000806050075a7 */ /* 0x0002a600080011ff */
[----:B--2---:R-:W-:Y:S05]  /*7140*/  @!P0 NANOSLEEP.SYNCS 0x989680 ;  /* 0x009896800000895d */ /* 0x004fea0003900000 */
[----:B------:R-:W2:Y:S02]  /*7150*/  @!P0 SYNCS.PHASECHK.TRANS64 P0, [R5+URZ+0x8], R6 ;  /* 0x00000806050085a7 */ /* 0x000ea400080010ff */
[----:B--2---:R-:W-:Y:S05]  /*7160*/  @!P0 BRA `(.L_x_62) ;  /* 0xfffffffc00ec8947 */ /* 0x004fea000383ffff */
[----:B------:R-:W-:Y:S05]  /*7170*/  BRA `(.L_x_61) ;  /* 0xffffffc0004c7947 */ /* 0x000fea000383ffff */
.L_x_64:
[----:B------:R-:W-:Y:S01]  /*7180*/  BSSY B0, `(.L_x_128) ;  /* 0x0000006000007945 */ /* 0x000fe20003800000 */
[----:B------:R-:W-:-:S07]  /*7190*/  MOV R15, 0xffffffff ;  /* 0xffffffff000f7802 */ /* 0x000fce0000000f00 */
[----:B-1---5:R-:W-:Y:S05]  /*71a0*/  WARPSYNC.COLLECTIVE R15, `(.L_x_129) ;  /* 0x000000000f0c7348 */ /* 0x022fea0003c00000 */
[----:B------:R-:W-:Y:S02]  /*71b0*/  ELECT P6, UR79, PT ;  /* 0x00000000004f782f */ /* 0x000fe400038c0000 */
[----:B------:R-:W-:Y:S01]  /*71c0*/  MOV R14, UR79 ;  /* 0x0000004f000e7c02 */ /* 0x000fe20008000f00 */
[----:B-1---5:R-:W-:Y:S10]  /*71d0*/  ENDCOLLECTIVE ;  /* 0x000000000000791b */ /* 0x022ff40003800000 */
.L_x_129:
[----:B------:R-:W-:Y:S05]  /*71e0*/  BSYNC B0 ;  /* 0x0000000000007941 */ /* 0x000fea0003800000 */
.L_x_128:
[----:B------:R-:W-:Y:S01]  /*71f0*/  PLOP3.LUT P0, PT, P6, PT, PT, 0x80, 0x8 ;  /* 0x000000000008781c */ /* 0x000fe2000370f070 */
[----:B------:R-:W-:-:S12]  /*7200*/  BRA `(.L_x_130) ;  /* 0xffffffc000787947 */ /* 0x000fd8000383ffff */
.L_x_66:
[----:B-1----:R-:W-:-:S04]  /*7210*/  MOV R0, UR5 ;  /* 0x0000000500007c02 */ /* 0x002fc80008000f00 */
[----:B------:R1:W2:Y:S03]  /*7220*/  SYNCS.PHASECHK.TRANS64.TRYWAIT P0, [R0+URZ+0x8], R4 ;  /* 0x00000804000075a7 */ /* 0x0002a600080011ff */
[----:B--2---:R-:W-:Y:S05]  /*7230*/  @!P0 NANOSLEEP.SYNCS 0x989680 ;  /* 0x009896800000895d */ /* 0x004fea0003900000 */
[----:B------:R-:W2:Y:S02]  /*7240*/  @!P0 SYNCS.PHASECHK.TRANS64 P0, [R0+URZ+0x8], R4 ;  /* 0x00000804000085a7 */ /* 0x000ea400080010ff */
[----:B--2---:R-:W-:Y:S05]  /*7250*/  @!P0 BRA `(.L_x_66) ;  /* 0xfffffffc00ec8947 */ /* 0x004fea000383ffff */
[----:B------:R-:W-:Y:S05]  /*7260*/  BRA `(.L_x_65) ;  /* 0xffffffc0007c7947 */ /* 0x000fea000383ffff */
.L_x_67:
[----:B-1----:R1:W2:Y:S02]  /*7270*/  SYNCS.PHASECHK.TRANS64.TRYWAIT P0, [R0+URZ+0x60], R4 ;  /* 0x00006004000075a7 */ /* 0x0022a400080011ff */
[----:B--2---:R-:W-:Y:S05]  /*7280*/  @!P0 NANOSLEEP.SYNCS 0x989680 ;  /* 0x009896800000895d */ /* 0x004fea0003900000 */
[----:B------:R-:W2:Y:S02]  /*7290*/  @!P0 SYNCS.PHASECHK.TRANS64 P0, [R0+URZ+0x60], R4 ;  /* 0x00006004000085a7 */ /* 0x000ea400080010ff */
[----:B--2---:R-:W-:Y:S05]  /*72a0*/  @!P0 BRA `(.L_x_67) ;  /* 0xfffffffc00f08947 */ /* 0x004fea000383ffff */
[----:B------:R-:W-:Y:S05]  /*72b0*/  BRA `(.L_x_131) ;  /* 0xffffffc400587947 */ /* 0x000fea000383ffff */
.L_x_69:
[----:B------:R-:W-:-:S07]  /*72c0*/  MOV R0, UR23 ;  /* 0x0000001700007c02 */ /* 0x000fce0008000f00 */
.L_x_132:
[----:B-1----:R1:W2:Y:S02]  /*72d0*/  SYNCS.PHASECHK.TRANS64.TRYWAIT P0, [R0+URZ+0xa0], R4 ;  /* 0x0000a004000075a7 */ /* 0x0022a400080011ff */
[----:B--2---:R-:W-:Y:S05]  /*72e0*/  @!P0 NANOSLEEP.SYNCS 0x989680 ;  /* 0x009896800000895d */ /* 0x004fea0003900000 */
[----:B------:R-:W2:Y:S02]  /*72f0*/  @!P0 SYNCS.PHASECHK.TRANS64 P0, [R0+URZ+0xa0], R4 ;  /* 0x0000a004000085a7 */ /* 0x000ea400080010ff */
[----:B--2---:R-:W-:Y:S05]  /*7300*/  @!P0 BRA `(.L_x_132) ;  /* 0xfffffffc00f08947 */ /* 0x004fea000383ffff */
[----:B------:R-:W-:Y:S05]  /*7310*/  BRA `(.L_x_133) ;  /* 0xffffffc400a47947 */ /* 0x000fea000383ffff */
.L_x_72:
[----:B------:R-:W-:Y:S07]  /*7320*/  MOV R0, UR5 ;  /* 0x0000000500007c02 */ /* 0x000fee0008000f00 */
.L_x_134:
[----:B-1----:R1:W2:Y:S02]  /*7330*/  SYNCS.PHASECHK.TRANS64.TRYWAIT P0, [R0+URZ], R4 ;  /* 0x00000004000075a7 */ /* 0x0022a400080011ff */
[----:B--2---:R-:W-:Y:S05]  /*7340*/  @!P0 NANOSLEEP.SYNCS 0x989680 ;  /* 0x009896800000895d */ /* 0x004fea0003900000 */
[----:B------:R-:W2:Y:S02]  /*7350*/  @!P0 SYNCS.PHASECHK.TRANS64 P0, [R0+URZ], R4 ;  /* 0x00000004000085a7 */ /* 0x000ea400080010ff */
[----:B--2---:R-:W-:Y:S05]  /*7360*/  @!P0 BRA `(.L_x_134) ;  /* 0xfffffffc00f08947 */ /* 0x004fea000383ffff */
[----:B------:R-:W-:Y:S05]  /*7370*/  BRA `(.L_x_71) ;  /* 0xffffffc400b87947 */ /* 0x000fea000383ffff */
.L_x_76:
[----:B-1----:R-:W-:-:S07]  /*7380*/  MOV R0, UR4 ;  /* 0x0000000400007c02 */ /* 0x002fce0008000f00 */
.L_x_135:
[----:B-1----:R1:W2:Y:S02]  /*7390*/  SYNCS.PHASECHK.TRANS64.TRYWAIT P0, [R0+URZ], R2 ;  /* 0x00000002000075a7 */ /* 0x0022a400080011ff */
[----:B--2---:R-:W-:Y:S05]  /*73a0*/  @!P0 NANOSLEEP.SYNCS 0x989680 ;  /* 0x009896800000895d */ /* 0x004fea0003900000 */
[----:B------:R-:W2:Y:S02]  /*73b0*/  @!P0 SYNCS.PHASECHK.TRANS64 P0, [R0+URZ], R2 ;  /* 0x00000002000085a7 */ /* 0x000ea400080010ff */
[----:B--2---:R-:W-:Y:S05]  /*73c0*/  @!P0 BRA `(.L_x_135) ;  /* 0xfffffffc00f08947 */ /* 0x004fea000383ffff */
[----:B------:R-:W-:Y:S05]  /*73d0*/  BRA `(.L_x_136) ;  /* 0xffffffc800847947 */ /* 0x000fea000383ffff */
.L_x_77:
[----:B------:R-:W-:-:S07]  /*73e0*/  MOV R0, UR5 ;  /* 0x0000000500007c02 */ /* 0x000fce0008000f00 */
.L_x_137:
[----:B-1----:R1:W2:Y:S02]  /*73f0*/  SYNCS.PHASECHK.TRANS64.TRYWAIT P0, [R0+URZ], R3 ;  /* 0x00000003000075a7 */ /* 0x0022a400080011ff */
[----:B--2---:R-:W-:Y:S05]  /*7400*/  @!P0 NANOSLEEP.SYNCS 0x989680 ;  /* 0x009896800000895d */ /* 0x004fea0003900000 */
[----:B------:R-:W2:Y:S02]  /*7410*/  @!P0 SYNCS.PHASECHK.TRANS64 P0, [R0+URZ], R3 ;  /* 0x00000003000085a7 */ /* 0x000ea400080010ff */
[----:B--2---:R-:W-:Y:S05]  /*7420*/  @!P0 BRA `(.L_x_137) ;  /* 0xfffffffc00f08947 */ /* 0x004fea000383ffff */
[----:B------:R-:W-:Y:S05]  /*7430*/  BRA `(.L_x_138) ;  /* 0xffffffc800907947 */ /* 0x000fea000383ffff */
.L_x_78:
[----:B------:R-:W-:-:S07]  /*7440*/  MOV R0, UR5 ;  /* 0x0000000500007c02 */ /* 0x000fce0008000f00 */
.L_x_139:
[----:B-1----:R1:W2:Y:S02]  /*7450*/  SYNCS.PHASECHK.TRANS64.TRYWAIT P0, [R0+URZ], R3 ;  /* 0x00000003000075a7 */ /* 0x0022a400080011ff */
[----:B--2---:R-:W-:Y:S05]  /*7460*/  @!P0 NANOSLEEP.SYNCS 0x989680 ;  /* 0x009896800000895d */ /* 0x004fea0003900000 */
[----:B------:R-:W2:Y:S02]  /*7470*/  @!P0 SYNCS.PHASECHK.TRANS64 P0, [R0+URZ], R3 ;  /* 0x00000003000085a7 */ /* 0x000ea400080010ff */
[----:B--2---:R-:W-:Y:S05]  /*7480*/  @!P0 BRA `(.L_x_139) ;  /* 0xfffffffc00f08947 */ /* 0x004fea000383ffff */
[----:B------:R-:W-:Y:S05]  /*7490*/  BRA `(.L_x_140) ;  /* 0xffffffc8009c7947 */ /* 0x000fea000383ffff */
.L_x_81:
[----:B------:R-:W-:-:S07]  /*74a0*/  MOV R0, UR17 ;  /* 0x0000001100007c02 */ /* 0x000fce0008000f00 */
.L_x_141:
[----:B-1----:R1:W2:Y:S02]  /*74b0*/  SYNCS.PHASECHK.TRANS64.TRYWAIT P1, [R0+URZ+0xe0], R2 ;  /* 0x0000e002000075a7 */ /* 0x0022a400080211ff */
[----:B--2---:R-:W-:Y:S05]  /*74c0*/  @!P1 NANOSLEEP.SYNCS 0x989680 ;  /* 0x009896800000995d */ /* 0x004fea0003900000 */
[----:B------:R-:W2:Y:S02]  /*74d0*/  @!P1 SYNCS.PHASECHK.TRANS64 P1, [R0+URZ+0xe0], R2 ;  /* 0x0000e002000095a7 */ /* 0x000ea400080210ff */
[----:B--2---:R-:W-:Y:S05]  /*74e0*/  @!P1 BRA `(.L_x_141) ;  /* 0xfffffffc00f09947 */ /* 0x004fea000383ffff */
[----:B------:R-:W-:Y:S05]  /*74f0*/  BRA `(.L_x_142) ;  /* 0xffffffc800e87947 */ /* 0x000fea000383ffff */
.L_x_86:
[----:B--2---:R2:W4:Y:S02]  /*7500*/  SYNCS.PHASECHK.TRANS64.TRYWAIT P0, [R7+URZ+0x60], R0 ;  /* 0x00006000070075a7 */ /* 0x00452400080011ff */
[----:B----4-:R-:W-:Y:S05]  /*7510*/  @!P0 NANOSLEEP.SYNCS 0x989680 ;  /* 0x009896800000895d */ /* 0x010fea0003900000 */
[----:B------:R-:W4:Y:S02]  /*7520*/  @!P0 SYNCS.PHASECHK.TRANS64 P0, [R7+URZ+0x60], R0 ;  /* 0x00006000070085a7 */ /* 0x000f2400080010ff */
[----:B----4-:R-:W-:Y:S05]  /*7530*/  @!P0 BRA `(.L_x_86) ;  /* 0xfffffffc00f08947 */ /* 0x010fea000383ffff */
[----:B------:R-:W-:Y:S05]  /*7540*/  BRA `(.L_x_143) ;  /* 0xffffffd000087947 */ /* 0x000fea000383ffff */
.L_x_89:
[----:B-1----:R-:W-:Y:S07]  /*7550*/  MOV R0, UR17 ;  /* 0x0000001100007c02 */ /* 0x002fee0008000f00 */
.L_x_144:
[----:B-1----:R1:W2:Y:S02]  /*7560*/  SYNCS.PHASECHK.TRANS64.TRYWAIT P2, [R0+URZ+0x58], R7 ;  /* 0x00005807000075a7 */ /* 0x0022a400080411ff */
[----:B--2---:R-:W-:Y:S05]  /*7570*/  @!P2 NANOSLEEP.SYNCS 0x989680 ;  /* 0x009896800000a95d */ /* 0x004fea0003900000 */
[----:B------:R-:W2:Y:S02]  /*7580*/  @!P2 SYNCS.PHASECHK.TRANS64 P2, [R0+URZ+0x58], R7 ;  /* 0x000058070000a5a7 */ /* 0x000ea400080410ff */
[----:B--2---:R-:W-:Y:S05]  /*7590*/  @!P2 BRA `(.L_x_144) ;  /* 0xfffffffc00f0a947 */ /* 0x004fea000383ffff */
[----:B------:R-:W-:Y:S05]  /*75a0*/  BRA `(.L_x_88) ;  /* 0xffffffd400687947 */ /* 0x000fea000383ffff */
.L_x_92:
[----:B-1----:R-:W-:Y:S07]  /*75b0*/  MOV R0, UR17 ;  /* 0x0000001100007c02 */ /* 0x002fee0008000f00 */
.L_x_145:
[----:B-1----:R1:W2:Y:S02]  /*75c0*/  SYNCS.PHASECHK.TRANS64.TRYWAIT P0, [R0+URZ+0x48], R6 ;  /* 0x00004806000075a7 */ /* 0x0022a400080011ff */
[----:B--2---:R-:W-:Y:S05]  /*75d0*/  @!P0 NANOSLEEP.SYNCS 0x989680 ;  /* 0x009896800000895d */ /* 0x004fea0003900000 */
[----:B------:R-:W2:Y:S02]  /*75e0*/  @!P0 SYNCS.PHASECHK.TRANS64 P0, [R0+URZ+0x48], R6 ;  /* 0x00004806000085a7 */ /* 0x000ea400080010ff */
[----:B--2---:R-:W-:Y:S05]  /*75f0*/  @!P0 BRA `(.L_x_145) ;  /* 0xfffffffc00f08947 */ /* 0x004fea000383ffff */
[----:B------:R-:W-:Y:S05]  /*7600*/  BRA `(.L_x_146) ;  /* 0xffffffd400b87947 */ /* 0x000fea000383ffff */
.L_x_95:
[----:B--2---:R2:W3:Y:S02]  /*7610*/  SYNCS.PHASECHK.TRANS64.TRYWAIT P0, [R3+URZ+0x60], R0 ;  /* 0x00006000030075a7 */ /* 0x0044e400080011ff */
[----:B---3--:R-:W-:Y:S05]  /*7620*/  @!P0 NANOSLEEP.SYNCS 0x989680 ;  /* 0x009896800000895d */ /* 0x008fea0003900000 */
[----:B------:R-:W3:Y:S02]  /*7630*/  @!P0 SYNCS.PHASECHK.TRANS64 P0, [R3+URZ+0x60], R0 ;  /* 0x00006000030085a7 */ /* 0x000ee400080010ff */
[----:B---3--:R-:W-:Y:S05]  /*7640*/  @!P0 BRA `(.L_x_95) ;  /* 0xfffffffc00f08947 */ /* 0x008fea000383ffff */
[----:B------:R-:W-:Y:S05]  /*7650*/  BRA `(.L_x_147) ;  /* 0xffffffdc00107947 */ /* 0x000fea000383ffff */
.L_x_106:
[----:B-1----:R-:W-:Y:S04]  /*7660*/  MOV R0, UR44 ;  /* 0x0000002c00007c02 */ /* 0x002fe80008000f00 */
[----:B------:R1:W2:Y:S03]  /*7670*/  SYNCS.PHASECHK.TRANS64.TRYWAIT P1, [R0+URZ+0x40], R3 ;  /* 0x00004003000075a7 */ /* 0x0002a600080211ff */
[----:B--2---:R-:W-:Y:S05]  /*7680*/  @!P1 NANOSLEEP.SYNCS 0x989680 ;  /* 0x009896800000995d */ /* 0x004fea0003900000 */
[----:B------:R-:W2:Y:S02]  /*7690*/  @!P1 SYNCS.PHASECHK.TRANS64 P1, [R0+URZ+0x40], R3 ;  /* 0x00004003000095a7 */ /* 0x000ea400080210ff */
[----:B--2---:R-:W-:Y:S05]  /*76a0*/  @!P1 BRA `(.L_x_106) ;  /* 0xfffffffc00ec9947 */ /* 0x004fea000383ffff */
[----:B------:R-:W-:Y:S05]  /*76b0*/  BRA `(.L_x_105) ;  /* 0xffffffe800487947 */ /* 0x000fea000383ffff */
.L_x_108:
[----:B-1----:R1:W2:Y:S02]  /*76c0*/  SYNCS.PHASECHK.TRANS64.TRYWAIT P1, [R82+URZ+0x80], R4 ;  /* 0x00008004520075a7 */ /* 0x0022a400080211ff */
[----:B--2---:R-:W-:Y:S05]  /*76d0*/  @!P1 NANOSLEEP.SYNCS 0x989680 ;  /* 0x009896800000995d */ /* 0x004fea0003900000 */
[----:B------:R-:W2:Y:S02]  /*76e0*/  @!P1 SYNCS.PHASECHK.TRANS64 P1, [R82+URZ+0x80], R4 ;  /* 0x00008004520095a7 */ /* 0x000ea400080210ff */
[----:B--2---:R-:W-:Y:S05]  /*76f0*/  @!P1 BRA `(.L_x_108) ;  /* 0xfffffffc00f09947 */ /* 0x004fea000383ffff */
[----:B------:R-:W-:Y:S05]  /*7700*/  BRA `(.L_x_107) ;  /* 0xffffffe800887947 */ /* 0x000fea000383ffff */
        .weak           $__internal_0_$__cuda_sm10x_tcgen05_guardrail_trap_col_being_dealloced_not_returned_by_alloc
        .type           $__internal_0_$__cuda_sm10x_tcgen05_guardrail_trap_col_being_dealloced_not_returned_by_alloc,@function
        .size           $__internal_0_$__cuda_sm10x_tcgen05_guardrail_trap_col_being_dealloced_not_returned_by_alloc,($__internal_1_$__cuda_sm10x_tcgen05_guardrail_trap_phase_invalid_during_alloc - $__internal_0_$__cuda_sm10x_tcgen05_guardrail_trap_col_being_dealloced_not_returned_by_alloc)
$__internal_0_$__cuda_sm10x_tcgen05_guardrail_trap_col_being_dealloced_not_returned_by_alloc:
[----:B------:R-:W-:Y:S05]  /*7710*/  BPT.TRAP 0x1 ;  /* 0x000000040000795c */ /* 0x000fea0000300000 */
[----:B------:R-:W-:-:S04]  /*7720*/  HFMA2 R3, -RZ, RZ, 0, 0 ;  /* 0x00000000ff037431 */ /* 0x000fc800000001ff */
[----:B------:R-:W-:Y:S05]  /*7730*/  RET.REL.NODEC R2 `(_ZN7cutlass13device_kernelINS_4gemm6kernel13GemmUniversalIN4cute5tupleIJiiiiEEENS1_10collective13CollectiveMmaINS1_35MainloopSm100TmaUmmaWarpSpecializedILi4ELi2ELi4ENS5_IJNS4_1CILi2EEESB_NSA_ILi1EEEEEEEENS5_IJNSA_ILi128EEENSA_ILi64EEESG_EEENS_12float_e4m3_tENS5_IJlSC_lEEESI_SJ_NS4_8TiledMMAINS4_8MMA_AtomIJNS4_10MMA_TraitsINS4_25SM100_MMA_F8F6F4_2x1SM_SSEJSI_SI_fSF_SG_NS4_17integral_constantINS4_4UMMA5MajorELSQ_0EEESR_NSO_INSP_7ScaleInELSS_0EEEST_EEEEEENS4_6LayoutINS5_IJSC_SC_SC_EEENS5_IJNSA_ILi0EEESY_SY_EEEEENS5_IJNS4_10UnderscoreES11_S11_EEEEENS4_28SM100_TMA_2SM_LOAD_MULTICASTENS4_14ComposedLayoutINS4_7SwizzleILi2ELi4ELi3EEENS4_18smem_ptr_flag_bitsILi8EEENSW_INS5_IJNSA_ILi8EEESG_EEENS5_IJSG_SC_EEEEEEEvNS4_8identityENS4_18SM100_TMA_2SM_LOADES1E_vS1F_EENS_8epilogue10collective18CollectiveEpilogueINS1I_23Sm100TmaWarpSpecializedILi1ELi1ELi32ELb0ELb0EEEJNS5_IJSG_SG_SG_EEENS5_IJNSW_ISG_SC_EES1O_EEESI_SJ_SI_SJ_NS1I_6fusion15FusionCallbacksIS1M_NS1Q_17LinearCombinationISI_fSI_fLNS_15FloatRoundStyleE2EEES1N_S1P_JEEENS4_5SM1004TMEM4LOAD26SM100_TMEM_LOAD_32dp32b32xENS4_13SM90_TMA_LOADES1E_NS4_39AutoVectorizingCopyWithAssumedAlignmentILi128EEENS4_14SM90_TMA_STOREES1E_S22_S22_EEEvvEEEEvNT_6ParamsE) ;  /* 0xffffff8802307950 */ /* 0x000fea0003c3ffff */
        .weak           $__internal_1_$__cuda_sm10x_tcgen05_guardrail_trap_phase_invalid_during_alloc
        .type           $__internal_1_$__cuda_sm10x_tcgen05_guardrail_trap_phase_invalid_during_alloc,@function
        .size           $__internal_1_$__cuda_sm10x_tcgen05_guardrail_trap_phase_invalid_during_alloc,($__internal_2_$__cuda_sm10x_tcgen05_guardrail_trap_unallocated_columns_being_dealloced - $__internal_1_$__cuda_sm10x_tcgen05_guardrail_trap_phase_invalid_during_alloc)
$__internal_1_$__cuda_sm10x_tcgen05_guardrail_trap_phase_invalid_during_alloc:
[----:B------:R-:W-:Y:S05]  /*7740*/  BPT.TRAP 0x1 ;  /* 0x000000040000795c */ /* 0x000fea0000300000 */
[----:B------:R-:W-:-:S04]  /*7750*/  MOV R5, 0x0 ;  /* 0x0000000000057802 */ /* 0x000fc80000000f00 */
[----:B------:R-:W-:Y:S05]  /*7760*/  RET.REL.NODEC R4 `(_ZN7cutlass13device_kernelINS_4gemm6kernel13GemmUniversalIN4cute5tupleIJiiiiEEENS1_10collective13CollectiveMmaINS1_35MainloopSm100TmaUmmaWarpSpecializedILi4ELi2ELi4ENS5_IJNS4_1CILi2EEESB_NSA_ILi1EEEEEEEENS5_IJNSA_ILi128EEENSA_ILi64EEESG_EEENS_12float_e4m3_tENS5_IJlSC_lEEESI_SJ_NS4_8TiledMMAINS4_8MMA_AtomIJNS4_10MMA_TraitsINS4_25SM100_MMA_F8F6F4_2x1SM_SSEJSI_SI_fSF_SG_NS4_17integral_constantINS4_4UMMA5MajorELSQ_0EEESR_NSO_INSP_7ScaleInELSS_0EEEST_EEEEEENS4_6LayoutINS5_IJSC_SC_SC_EEENS5_IJNSA_ILi0EEESY_SY_EEEEENS5_IJNS4_10UnderscoreES11_S11_EEEEENS4_28SM100_TMA_2SM_LOAD_MULTICASTENS4_14ComposedLayoutINS4_7SwizzleILi2ELi4ELi3EEENS4_18smem_ptr_flag_bitsILi8EEENSW_INS5_IJNSA_ILi8EEESG_EEENS5_IJSG_SC_EEEEEEEvNS4_8identityENS4_18SM100_TMA_2SM_LOADES1E_vS1F_EENS_8epilogue10collective18CollectiveEpilogueINS1I_23Sm100TmaWarpSpecializedILi1ELi1ELi32ELb0ELb0EEEJNS5_IJSG_SG_SG_EEENS5_IJNSW_ISG_SC_EES1O_EEESI_SJ_SI_SJ_NS1I_6fusion15FusionCallbacksIS1M_NS1Q_17LinearCombinationISI_fSI_fLNS_15FloatRoundStyleE2EEES1N_S1P_JEEENS4_5SM1004TMEM4LOAD26SM100_TMEM_LOAD_32dp32b32xENS4_13SM90_TMA_LOADES1E_NS4_39AutoVectorizingCopyWithAssumedAlignmentILi128EEENS4_14SM90_TMA_STOREES1E_S22_S22_EEEvvEEEEvNT_6ParamsE) ;  /* 0xffffff8804247950 */ /* 0x000fea0003c3ffff */
        .weak           $__internal_2_$__cuda_sm10x_tcgen05_guardrail_trap_unallocated_columns_being_dealloced
        .type           $__internal_2_$__cuda_sm10x_tcgen05_guardrail_trap_unallocated_columns_being_dealloced,@function
        .size           $__internal_2_$__cuda_sm10x_tcgen05_guardrail_trap_unallocated_columns_being_dealloced,(.L_x_149 - $__internal_2_$__cuda_sm10x_tcgen05_guardrail_trap_unallocated_columns_being_dealloced)
$__internal_2_$__cuda_sm10x_tcgen05_guardrail_trap_unallocated_columns_being_dealloced:
[----:B------:R-:W-:Y:S05]  /*7770*/  BPT.TRAP 0x1 ;  /* 0x000000040000795c */ /* 0x000fea0000300000 */
[----:B------:R-:W-:-:S04]  /*7780*/  HFMA2 R3, -RZ, RZ, 0, 0 ;  /* 0x00000000ff037431 */ /* 0x000fc800000001ff */
[----:B------:R-:W-:Y:S05]  /*7790*/  RET.REL.NODEC R2 `(_ZN7cutlass13device_kernelINS_4gemm6kernel13GemmUniversalIN4cute5tupleIJiiiiEEENS1_10collective13CollectiveMmaINS1_35MainloopSm100TmaUmmaWarpSpecializedILi4ELi2ELi4ENS5_IJNS4_1CILi2EEESB_NSA_ILi1EEEEEEEENS5_IJNSA_ILi128EEENSA_ILi64EEESG_EEENS_12float_e4m3_tENS5_IJlSC_lEEESI_SJ_NS4_8TiledMMAINS4_8MMA_AtomIJNS4_10MMA_TraitsINS4_25SM100_MMA_F8F6F4_2x1SM_SSEJSI_SI_fSF_SG_NS4_17integral_constantINS4_4UMMA5MajorELSQ_0EEESR_NSO_INSP_7ScaleInELSS_0EEEST_EEEEEENS4_6LayoutINS5_IJSC_SC_SC_EEENS5_IJNSA_ILi0EEESY_SY_EEEEENS5_IJNS4_10UnderscoreES11_S11_EEEEENS4_28SM100_TMA_2SM_LOAD_MULTICASTENS4_14ComposedLayoutINS4_7SwizzleILi2ELi4ELi3EEENS4_18smem_ptr_flag_bitsILi8EEENSW_INS5_IJNSA_ILi8EEESG_EEENS5_IJSG_SC_EEEEEEEvNS4_8identityENS4_18SM100_TMA_2SM_LOADES1E_vS1F_EENS_8epilogue10collective18CollectiveEpilogueINS1I_23Sm100TmaWarpSpecializedILi1ELi1ELi32ELb0ELb0EEEJNS5_IJSG_SG_SG_EEENS5_IJNSW_ISG_SC_EES1O_EEESI_SJ_SI_SJ_NS1I_6fusion15FusionCallbacksIS1M_NS1Q_17LinearCombinationISI_fSI_fLNS_15FloatRoundStyleE2EEES1N_S1P_JEEENS4_5SM1004TMEM4LOAD26SM100_TMEM_LOAD_32dp32b32xENS4_13SM90_TMA_LOADES1E_NS4_39AutoVectorizingCopyWithAssumedAlignmentILi128EEENS4_14SM90_TMA_STOREES1E_S22_S22_EEEvvEEEEvNT_6ParamsE) ;  /* 0xffffff8802187950 */ /* 0x000fea0003c3ffff */
.L_x_148:
[----:B------:R-:W-:-:S00]  /*77a0*/  BRA `(.L_x_148) ;  /* 0xfffffffc00fc7947 */ /* 0x000fc0000383ffff */
[----:B------:R-:W-:-:S00]  /*77b0*/  NOP ;  /* 0x0000000000007918 */ /* 0x000fc00000000000 */
        /* <DEDUP_REMOVED lines=12> */
.L_x_149:


//--------------------- .nv.global.init           --------------------------
	.section	.nv.global.init,"aw",@progbits
.nv.global.init:
	.type		$str$27,@object
	.size		$str$27,($str$28 - $str$27)
$str$27:
        /*0000*/ 	.byte	0x28, 0x61, 0x64, 0x64, 0x72, 0x65, 0x73, 0x73, 0x20, 0x26, 0x20, 0x6d, 0x61, 0x73, 0x6b, 0x29
        /*0010*/ 	.byte	0x20, 0x3d, 0x3d, 0x20, 0x30, 0x00
	.type		$str$28,@object
	.size		$str$28,($str$26 - $str$28)
$str$28:
        /*0016*/ 	.byte	0x2f, 0x74, 0x6d, 0x70, 0x2f, 0x63, 0x75, 0x74, 0x6c, 0x61, 0x73, 0x73, 0x5f, 0x73, 0x77, 0x65
        /*0026*/ 	.byte	0x65, 0x70, 0x5f, 0x73, 0x72, 0x63, 0x2f, 0x69, 0x6e, 0x63, 0x6c, 0x75, 0x64, 0x65, 0x2f, 0x63
        /*0036*/ 	.byte	0x75, 0x74, 0x65, 0x2f, 0x70, 0x6f, 0x69, 0x6e, 0x74, 0x65, 0x72, 0x5f, 0x66, 0x6c, 0x61, 0x67
        /*0046*/ 	.byte	0x67, 0x65, 0x64, 0x2e, 0x68, 0x70, 0x70, 0x00
	.type		$str$26,@object
	.size		$str$26,($str$25 - $str$26)
$str$26:
        /*004e*/ 	.byte	0x2f, 0x74, 0x6d, 0x70, 0x2f, 0x63, 0x75, 0x74, 0x6c, 0x61, 0x73, 0x73, 0x5f, 0x73, 0x77, 0x65
        /*005e*/ 	.byte	0x65, 0x70, 0x5f, 0x73, 0x72, 0x63, 0x2f, 0x69, 0x6e, 0x63, 0x6c, 0x75, 0x64, 0x65, 0x2f, 0x63
        /*006e*/ 	.byte	0x75, 0x74, 0x65, 0x2f, 0x61, 0x74, 0x6f, 0x6d, 0x2f, 0x63, 0x6f, 0x70, 0x79, 0x5f, 0x74, 0x72
        /*007e*/ 	.byte	0x61, 0x69, 0x74, 0x73, 0x5f, 0x73, 0x6d, 0x31, 0x30, 0x30, 0x2e, 0x68, 0x70, 0x70, 0x00
	.type		$str$25,@object
	.size		$str$25,(__unnamed_1 - $str$25)
$str$25:
        /*008d*/ 	.byte	0x28, 0x28, 0x75, 0x69, 0x6e, 0x74, 0x33, 0x32, 0x5f, 0x74, 0x28, 0x74, 0x68, 0x72, 0x65, 0x61
        /*009d*/ 	.byte	0x64, 0x49, 0x64, 0x78, 0x2e, 0x78, 0x29, 0x20, 0x2f, 0x20, 0x33, 0x32, 0x29, 0x20, 0x25, 0x20
        /*00ad*/ 	.byte	0x34, 0x29, 0x20, 0x3d, 0x3d, 0x20, 0x28, 0x28, 0x28, 0x74, 0x6d, 0x65, 0x6d, 0x5f, 0x61, 0x64
        /*00bd*/ 	.byte	0x64, 0x72, 0x20, 0x3e, 0x3e, 0x20, 0x31, 0x36, 0x29, 0x20, 0x2f, 0x20, 0x33, 0x32, 0x29, 0x20
        /*00cd*/ 	.byte	0x25, 0x20, 0x34, 0x29, 0x00
	.type		__unnamed_1,@object
	.size		__unnamed_1,(__unnamed_2 - __unnamed_1)
__unnamed_1:
        /*00d2*/ 	.byte	0x61, 0x75, 0x74, 0x6f, 0x20, 0x63, 0x75, 0x74, 0x65, 0x3a, 0x3a, 0x61, 0x73, 0x5f, 0x70, 0x6f
        /* <DEDUP_REMOVED lines=24> */
        /*0262*/ 	.byte	0x3c, 0x34, 0x30, 0x39, 0x36, 0x3e, 0x3e, 0x3e, 0x3e, 0x5d, 0x00
	.type		__unnamed_2,@object
	.size		__unnamed_2,(.L_2 - __unnamed_2)
__unnamed_2:
        /* <DEDUP_REMOVED lines=40> */
        /*04ed*/ 	.byte	0x74, 0x65, 0x3a, 0x3a, 0x43, 0x3c, 0x30, 0x3e, 0x3e, 0x3e, 0x3e, 0x5d, 0x00
.L_2:


//--------------------- .nv.shared._ZN7cutlass13device_kernelINS_4gemm6kernel13GemmUniversalIN4cute5tupleIJiiiiEEENS1_10collective13CollectiveMmaINS1_35MainloopSm100TmaUmmaWarpSpecializedILi4ELi2ELi4ENS5_IJNS4_1CILi2EEESB_NSA_ILi1EEEEEEEENS5_IJNSA_ILi128EEENSA_ILi64EEESG_EEENS_12float_e4m3_tENS5_IJlSC_lEEESI_SJ_NS4_8TiledMMAINS4_8MMA_AtomIJNS4_10MMA_TraitsINS4_25SM100_MMA_F8F6F4_2x1SM_SSEJSI_SI_fSF_SG_NS4_17integral_constantINS4_4UMMA5MajorELSQ_0EEESR_NSO_INSP_7ScaleInELSS_0EEEST_EEEEEENS4_6LayoutINS5_IJSC_SC_SC_EEENS5_IJNSA_ILi0EEESY_SY_EEEEENS5_IJNS4_10UnderscoreES11_S11_EEEEENS4_28SM100_TMA_2SM_LOAD_MULTICASTENS4_14ComposedLayoutINS4_7SwizzleILi2ELi4ELi3EEENS4_18smem_ptr_flag_bitsILi8EEENSW_INS5_IJNSA_ILi8EEESG_EEENS5_IJSG_SC_EEEEEEEvNS4_8identityENS4_18SM100_TMA_2SM_LOADES1E_vS1F_EENS_8epilogue10collective18CollectiveEpilogueINS1I_23Sm100TmaWarpSpecializedILi1ELi1ELi32ELb0ELb0EEEJNS5_IJSG_SG_SG_EEENS5_IJNSW_ISG_SC_EES1O_EEESI_SJ_SI_SJ_NS1I_6fusion15FusionCallbacksIS1M_NS1Q_17LinearCombinationISI_fSI_fLNS_15FloatRoundStyleE2EEES1N_S1P_JEEENS4_5SM1004TMEM4LOAD26SM100_TMEM_LOAD_32dp32b32xENS4_13SM90_TMA_LOADES1E_NS4_39AutoVectorizingCopyWithAssumedAlignmentILi128EEENS4_14SM90_TMA_STOREES1E_S22_S22_EEEvvEEEEvNT_6ParamsE --------------------------
	.section	.nv.shared._ZN7cutlass13device_kernelINS_4gemm6kernel13GemmUniversalIN4cute5tupleIJiiiiEEENS1_10collective13CollectiveMmaINS1_35MainloopSm100TmaUmmaWarpSpecializedILi4ELi2ELi4ENS5_IJNS4_1CILi2EEESB_NSA_ILi1EEEEEEEENS5_IJNSA_ILi128EEENSA_ILi64EEESG_EEENS_12float_e4m3_tENS5_IJlSC_lEEESI_SJ_NS4_8TiledMMAINS4_8MMA_AtomIJNS4_10MMA_TraitsINS4_25SM100_MMA_F8F6F4_2x1SM_SSEJSI_SI_fSF_SG_NS4_17integral_constantINS4_4UMMA5MajorELSQ_0EEESR_NSO_INSP_7ScaleInELSS_0EEEST_EEEEEENS4_6LayoutINS5_IJSC_SC_SC_EEENS5_IJNSA_ILi0EEESY_SY_EEEEENS5_IJNS4_10UnderscoreES11_S11_EEEEENS4_28SM100_TMA_2SM_LOAD_MULTICASTENS4_14ComposedLayoutINS4_7SwizzleILi2ELi4ELi3EEENS4_18smem_ptr_flag_bitsILi8EEENSW_INS5_IJNSA_ILi8EEESG_EEENS5_IJSG_SC_EEEEEEEvNS4_8identityENS4_18SM100_TMA_2SM_LOADES1E_vS1F_EENS_8epilogue10collective18CollectiveEpilogueINS1I_23Sm100TmaWarpSpecializedILi1ELi1ELi32ELb0ELb0EEEJNS5_IJSG_SG_SG_EEENS5_IJNSW_ISG_SC_EES1O_EEESI_SJ_SI_SJ_NS1I_6fusion15FusionCallbacksIS1M_NS1Q_17LinearCombinationISI_fSI_fLNS_15FloatRoundStyleE2EEES1N_S1P_JEEENS4_5SM1004TMEM4LOAD26SM100_TMEM_LOAD_32dp32b32xENS4_13SM90_TMA_LOADES1E_NS4_39AutoVectorizingCopyWithAssumedAlignmentILi128EEENS4_14SM90_TMA_STOREES1E_S22_S22_EEEvvEEEEvNT_6ParamsE,"aw",@nobits
	.sectionflags	@""
	.align	16
	.zero		1024


//--------------------- .nv.shared.reserved.0     --------------------------
	.section	.nv.shared.reserved.0,"aw",@nobits
	.weak		__nv_reservedSMEM_offset_0_alias
	.size		__nv_reservedSMEM_offset_0_alias, 0, 64
	.other		__nv_reservedSMEM_offset_0_alias,@"STO_CUDA_RESERVED_SHARED STV_DEFAULT"
__nv_reservedSMEM_offset_0_alias:
	.zero		0
.nv.shared.reserved.0:
	.zero		64
	.weak		__nv_reservedSMEM_tcgen05_partition
	.type		__nv_reservedSMEM_tcgen05_partition,@object
	.size		__nv_reservedSMEM_tcgen05_partition,(.L_0 - __nv_reservedSMEM_tcgen05_partition)
__nv_reservedSMEM_tcgen05_partition:
	.zero		32
.L_0:


//--------------------- .nv.global                --------------------------
	.section	.nv.global,"aw",@nobits
.nv.global:
	.type		_ZN39_INTERNAL_5c1937e2_4_k_cu_80915382_83914cute1_E,@object
	.size		_ZN39_INTERNAL_5c1937e2_4_k_cu_80915382_83914cute1_E,(_ZN39_INTERNAL_5c1937e2_4_k_cu_80915382_83914cuda3std3__45__cpo6cbeginE - _ZN39_INTERNAL_5c1937e2_4_k_cu_80915382_83914cute1_E)
_ZN39_INTERNAL_5c1937e2_4_k_cu_80915382_83914cute1_E:
	.zero		1
	.type		_ZN39_INTERNAL_5c1937e2_4_k_cu_80915382_83914cuda3std3__45__cpo6cbeginE,@object
	.size		_ZN39_INTERNAL_5c1937e2_4_k_cu_80915382_83914cuda3std3__45__cpo6cbeginE,(_ZN39_INTERNAL_5c1937e2_4_k_cu_80915382_83914cuda3std3__48in_placeE - _ZN39_INTERNAL_5c1937e2_4_k_cu_80915382_83914cuda3std3__45__cpo6cbeginE)
_ZN39_INTERNAL_5c1937e2_4_k_cu_80915382_83914cuda3std3__45__cpo6cbeginE:
	.zero		1
	.type		_ZN39_INTERNAL_5c1937e2_4_k_cu_80915382_83914cuda3std3__48in_placeE,@object
	.size		_ZN39_INTERNAL_5c1937e2_4_k_cu_80915382_83914cuda3std3__48in_placeE,(_ZN39_INTERNAL_5c1937e2_4_k_cu_80915382_83914cuda3std6ranges3__45__cpo9iter_moveE - _ZN39_INTERNAL_5c1937e2_4_k_cu_80915382_83914cuda3std3__48in_placeE)
_ZN39_INTERNAL_5c1937e2_4_k_cu_80915382_83914cuda3std3__48in_placeE:
	.zero		1
	.type		_ZN39_INTERNAL_5c1937e2_4_k_cu_80915382_83914cuda3std6ranges3__45__cpo9iter_moveE,@object
	.size		_ZN39_INTERNAL_5c1937e2_4_k_cu_80915382_83914cuda3std6ranges3__45__cpo9iter_moveE,(_ZN39_INTERNAL_5c1937e2_4_k_cu_80915382_83914cuda3std3__45__cpo5beginE - _ZN39_INTERNAL_5c1937e2_4_k_cu_80915382_83914cuda3std6ranges3__45__cpo9iter_moveE)
_ZN39_INTERNAL_5c1937e2_4_k_cu_80915382_83914cuda3std6ranges3__45__cpo9iter_moveE:
	.zero		1
	.type		_ZN39_INTERNAL_5c1937e2_4_k_cu_80915382_83914cuda3std3__45__cpo5beginE,@object
	.size		_ZN39_INTERNAL_5c1937e2_4_k_cu_80915382_83914cuda3std3__45__cpo5beginE,(_ZN39_INTERNAL_5c1937e2_4_k_cu_80915382_83914cuda3std3__441_GLOBAL__N__5c1937e2_4_k_cu_80915382_83916ignoreE - _ZN39_INTERNAL_5c1937e2_4_k_cu_80915382_83914cuda3std3__45__cpo5beginE)
_ZN39_INTERNAL_5c1937e2_4_k_cu_80915382_83914cuda3std3__45__cpo5beginE:
	.zero		1
	.type		_ZN39_INTERNAL_5c1937e2_4_k_cu_80915382_83914cuda3std3__441_GLOBAL__N__5c1937e2_4_k_cu_80915382_83916ignoreE,@object
	.size		_ZN39_INTERNAL_5c1937e2_4_k_cu_80915382_83914cuda3std3__441_GLOBAL__N__5c1937e2_4_k_cu_80915382_83916ignoreE,(_ZN39_INTERNAL_5c1937e2_4_k_cu_80915382_83914cute7productE - _ZN39_INTERNAL_5c1937e2_4_k_cu_80915382_83914cuda3std3__441_GLOBAL__N__5c1937e2_4_k_cu_80915382_83916ignoreE)
_ZN39_INTERNAL_5c1937e2_4_k_cu_80915382_83914cuda3std3__441_GLOBAL__N__5c1937e2_4_k_cu_80915382_83916ignoreE:
	.zero		1
	.type		_ZN39_INTERNAL_5c1937e2_4_k_cu_80915382_83914cute7productE,@object
	.size		_ZN39_INTERNAL_5c1937e2_4_k_cu_80915382_83914cute7productE,(_ZN39_INTERNAL_5c1937e2_4_k_cu_80915382_83914cuda3std3__45__cpo3endE - _ZN39_INTERNAL_5c1937e2_4_k_cu_80915382_83914cute7productE)
_ZN39_INTERNAL_5c1937e2_4_k_cu_80915382_83914cute7productE:
	.zero		1
	.type		_ZN39_INTERNAL_5c1937e2_4_k_cu_80915382_83914cuda3std3__45__cpo3endE,@object
	.size		_ZN39_INTERNAL_5c1937e2_4_k_cu_80915382_83914cuda3std3__45__cpo3endE,(_ZN39_INTERNAL_5c1937e2_4_k_cu_80915382_83914cuda3std3__419piecewise_constructE - _ZN39_INTERNAL_5c1937e2_4_k_cu_80915382_83914cuda3std3__45__cpo3endE)
_ZN39_INTERNAL_5c1937e2_4_k_cu_80915382_83914cuda3std3__45__cpo3endE:
	.zero		1
	.type		_ZN39_INTERNAL_5c1937e2_4_k_cu_80915382_83914cuda3std3__419piecewise_constructE,@object
	.size		_ZN39_INTERNAL_5c1937e2_4_k_cu_80915382_83914cuda3std3__419piecewise_constructE,(_ZN39_INTERNAL_5c1937e2_4_k_cu_80915382_83914cuda3std3__45__cpo4cendE - _ZN39_INTERNAL_5c1937e2_4_k_cu_80915382_83914cuda3std3__419piecewise_constructE)
_ZN39_INTERNAL_5c1937e2_4_k_cu_80915382_83914cuda3std3__419piecewise_constructE:
	.zero		1
	.type		_ZN39_INTERNAL_5c1937e2_4_k_cu_80915382_83914cuda3std3__45__cpo4cendE,@object
	.size		_ZN39_INTERNAL_5c1937e2_4_k_cu_80915382_83914cuda3std3__45__cpo4cendE,(_ZN39_INTERNAL_5c1937e2_4_k_cu_80915382_83914cuda3std6ranges3__45__cpo4swapE - _ZN39_INTERNAL_5c1937e2_4_k_cu_80915382_83914cuda3std3__45__cpo4cendE)
_ZN39_INTERNAL_5c1937e2_4_k_cu_80915382_83914cuda3std3__45__cpo4cendE:
	.zero		1
	.type		_ZN39_INTERNAL_5c1937e2_4_k_cu_80915382_83914cuda3std6ranges3__45__cpo4swapE,@object
	.size		_ZN39_INTERNAL_5c1937e2_4_k_cu_80915382_83914cuda3std6ranges3__45__cpo4swapE,(.L_10 - _ZN39_INTERNAL_5c1937e2_4_k_cu_80915382_83914cuda3std6ranges3__45__cpo4swapE)
_ZN39_INTERNAL_5c1937e2_4_k_cu_80915382_83914cuda3std6ranges3__45__cpo4swapE:
	.zero		1
.L_10:


//--------------------- .nv.constant0._ZN7cutlass13device_kernelINS_4gemm6kernel13GemmUniversalIN4cute5tupleIJiiiiEEENS1_10collective13CollectiveMmaINS1_35MainloopSm100TmaUmmaWarpSpecializedILi4ELi2ELi4ENS5_IJNS4_1CILi2EEESB_NSA_ILi1EEEEEEEENS5_IJNSA_ILi128EEENSA_ILi64EEESG_EEENS_12float_e4m3_tENS5_IJlSC_lEEESI_SJ_NS4_8TiledMMAINS4_8MMA_AtomIJNS4_10MMA_TraitsINS4_25SM100_MMA_F8F6F4_2x1SM_SSEJSI_SI_fSF_SG_NS4_17integral_constantINS4_4UMMA5MajorELSQ_0EEESR_NSO_INSP_7ScaleInELSS_0EEEST_EEEEEENS4_6LayoutINS5_IJSC_SC_SC_EEENS5_IJNSA_ILi0EEESY_SY_EEEEENS5_IJNS4_10UnderscoreES11_S11_EEEEENS4_28SM100_TMA_2SM_LOAD_MULTICASTENS4_14ComposedLayoutINS4_7SwizzleILi2ELi4ELi3EEENS4_18smem_ptr_flag_bitsILi8EEENSW_INS5_IJNSA_ILi8EEESG_EEENS5_IJSG_SC_EEEEEEEvNS4_8identityENS4_18SM100_TMA_2SM_LOADES1E_vS1F_EENS_8epilogue10collective18CollectiveEpilogueINS1I_23Sm100TmaWarpSpecializedILi1ELi1ELi32ELb0ELb0EEEJNS5_IJSG_SG_SG_EEENS5_IJNSW_ISG_SC_EES1O_EEESI_SJ_SI_SJ_NS1I_6fusion15FusionCallbacksIS1M_NS1Q_17LinearCombinationISI_fSI_fLNS_15FloatRoundStyleE2EEES1N_S1P_JEEENS4_5SM1004TMEM4LOAD26SM100_TMEM_LOAD_32dp32b32xENS4_13SM90_TMA_LOADES1E_NS4_39AutoVectorizingCopyWithAssumedAlignmentILi128EEENS4_14SM90_TMA_STOREES1E_S22_S22_EEEvvEEEEvNT_6ParamsE --------------------------
	.section	.nv.constant0._ZN7cutlass13device_kernelINS_4gemm6kernel13GemmUniversalIN4cute5tupleIJiiiiEEENS1_10collective13CollectiveMmaINS1_35MainloopSm100TmaUmmaWarpSpecializedILi4ELi2ELi4ENS5_IJNS4_1CILi2EEESB_NSA_ILi1EEEEEEEENS5_IJNSA_ILi128EEENSA_ILi64EEESG_EEENS_12float_e4m3_tENS5_IJlSC_lEEESI_SJ_NS4_8TiledMMAINS4_8MMA_AtomIJNS4_10MMA_TraitsINS4_25SM100_MMA_F8F6F4_2x1SM_SSEJSI_SI_fSF_SG_NS4_17integral_constantINS4_4UMMA5MajorELSQ_0EEESR_NSO_INSP_7ScaleInELSS_0EEEST_EEEEEENS4_6LayoutINS5_IJSC_SC_SC_EEENS5_IJNSA_ILi0EEESY_SY_EEEEENS5_IJNS4_10UnderscoreES11_S11_EEEEENS4_28SM100_TMA_2SM_LOAD_MULTICASTENS4_14ComposedLayoutINS4_7SwizzleILi2ELi4ELi3EEENS4_18smem_ptr_flag_bitsILi8EEENSW_INS5_IJNSA_ILi8EEESG_EEENS5_IJSG_SC_EEEEEEEvNS4_8identityENS4_18SM100_TMA_2SM_LOADES1E_vS1F_EENS_8epilogue10collective18CollectiveEpilogueINS1I_23Sm100TmaWarpSpecializedILi1ELi1ELi32ELb0ELb0EEEJNS5_IJSG_SG_SG_EEENS5_IJNSW_ISG_SC_EES1O_EEESI_SJ_SI_SJ_NS1I_6fusion15FusionCallbacksIS1M_NS1Q_17LinearCombinationISI_fSI_fLNS_15FloatRoundStyleE2EEES1N_S1P_JEEENS4_5SM1004TMEM4LOAD26SM100_TMEM_LOAD_32dp32b32xENS4_13SM90_TMA_LOADES1E_NS4_39AutoVectorizingCopyWithAssumedAlignmentILi128EEENS4_14SM90_TMA_STOREES1E_S22_S22_EEEvvEEEEvNT_6ParamsE,"a",@progbits
	.sectionflags	@""
	.align	4
.nv.constant0._ZN7cutlass13device_kernelINS_4gemm6kernel13GemmUniversalIN4cute5tupleIJiiiiEEENS1_10collective13CollectiveMmaINS1_35MainloopSm100TmaUmmaWarpSpecializedILi4ELi2ELi4ENS5_IJNS4_1CILi2EEESB_NSA_ILi1EEEEEEEENS5_IJNSA_ILi128EEENSA_ILi64EEESG_EEENS_12float_e4m3_tENS5_IJlSC_lEEESI_SJ_NS4_8TiledMMAINS4_8MMA_AtomIJNS4_10MMA_TraitsINS4_25SM100_MMA_F8F6F4_2x1SM_SSEJSI_SI_fSF_SG_NS4_17integral_constantINS4_4UMMA5MajorELSQ_0EEESR_NSO_INSP_7ScaleInELSS_0EEEST_EEEEEENS4_6LayoutINS5_IJSC_SC_SC_EEENS5_IJNSA_ILi0EEESY_SY_EEEEENS5_IJNS4_10UnderscoreES11_S11_EEEEENS4_28SM100_TMA_2SM_LOAD_MULTICASTENS4_14ComposedLayoutINS4_7SwizzleILi2ELi4ELi3EEENS4_18smem_ptr_flag_bitsILi8EEENSW_INS5_IJNSA_ILi8EEESG_EEENS5_IJSG_SC_EEEEEEEvNS4_8identityENS4_18SM100_TMA_2SM_LOADES1E_vS1F_EENS_8epilogue10collective18CollectiveEpilogueINS1I_23Sm100TmaWarpSpecializedILi1ELi1ELi32ELb0ELb0EEEJNS5_IJSG_SG_SG_EEENS5_IJNSW_ISG_SC_EES1O_EEESI_SJ_SI_SJ_NS1I_6fusion15FusionCallbacksIS1M_NS1Q_17LinearCombinationISI_fSI_fLNS_15FloatRoundStyleE2EEES1N_S1P_JEEENS4_5SM1004TMEM4LOAD26SM100_TMEM_LOAD_32dp32b32xENS4_13SM90_TMA_LOADES1E_NS4_39AutoVectorizingCopyWithAssumedAlignmentILi128EEENS4_14SM90_TMA_STOREES1E_S22_S22_EEEvvEEEEvNT_6ParamsE:
	.zero		2944


//--------------------- SYMBOLS --------------------------

	.type		.nv.reservedSmem.offset0,@object
	.size		.nv.reservedSmem.offset0,0x4
	.type		.nv.reservedSmem.cap,@object
	.size		.nv.reservedSmem.cap,0x4
	.type		__assertfail,@function
